	.target	sm_100a

	.elftype	@"ET_EXEC"


//--------------------- .note.nv.tkinfo           --------------------------
	.section	.note.nv.tkinfo,"",@"SHT_NOTE"
	.sectionflags	@"SHF_NOTE_NV_TKINFO"
	.tkinfo
        /*0018*/ 	.word	0x00000002
        /*0030*/ 	.string	""
        /*0030*/ 	.string	"ptxas"
        /*0030*/ 	.string	"Cuda compilation tools, release 13.0, V13.0.88"
        /*0030*/ 	.string	"Build cuda_13.0.r13.0/compiler.36424714_0"
        /*0030*/ 	.string	"-arch sm_100a -m 64 "



//--------------------- .note.nv.cuinfo           --------------------------
	.section	.note.nv.cuinfo,"",@"SHT_NOTE"
	.sectionflags	@"SHF_NOTE_NV_CUINFO"
        /*0018*/ 	.short	0x0002
        /*001a*/ 	.short	0x0064
        /*001c*/ 	.short	0x0082
	.zero		2


//--------------------- .nv.info                  --------------------------
	.section	.nv.info,"",@"SHT_CUDA_INFO"
	.align	4


	//----- nvinfo : EIATTR_REGCOUNT
	.align		4
        /*0000*/ 	.byte	0x04, 0x2f
        /*0002*/ 	.short	(.L_12 - .L_11)
	.align		4
.L_11:
        /*0004*/ 	.word	index@(_ZN7cutlass13device_kernelIN5flash19enable_sm80_to_sm89INS1_16FlashAttnFwdSm80INS1_25CollectiveMainloopFwdSm80ILi4ELi1ELb0EN4cute5tupleIJNS5_1CILi128EEENS7_ILi64EEENS7_ILi96EEEEEELi96ENS_10bfloat16_tEfNS_4arch4Sm80ELb1ELb0ELb1ELb1ELb1ELb1ELb1ELb0EEENS1_21CollectiveEpilogueFwdINS6_IJS8_SA_S9_EEENS6_IJNS7_ILi1EEESI_SI_EEESC_SE_Li128ELb1ELb1ELb0ELb0EEENS1_19SingleTileSchedulerILb1ELb0ELb1ELi128EEEEEEEEEvNT_6ParamsE)
        /*0008*/ 	.word	0x00000004


	//----- nvinfo : EIATTR_FRAME_SIZE
	.align		4
.L_12:
        /*000c*/ 	.byte	0x04, 0x11
        /*000e*/ 	.short	(.L_14 - .L_13)
	.align		4
.L_13:
        /*0010*/ 	.word	index@(_ZN7cutlass13device_kernelIN5flash19enable_sm80_to_sm89INS1_16FlashAttnFwdSm80INS1_25CollectiveMainloopFwdSm80ILi4ELi1ELb0EN4cute5tupleIJNS5_1CILi128EEENS7_ILi64EEENS7_ILi96EEEEEELi96ENS_10bfloat16_tEfNS_4arch4Sm80ELb1ELb0ELb1ELb1ELb1ELb1ELb1ELb0EEENS1_21CollectiveEpilogueFwdINS6_IJS8_SA_S9_EEENS6_IJNS7_ILi1EEESI_SI_EEESC_SE_Li128ELb1ELb1ELb0ELb0EEENS1_19SingleTileSchedulerILb1ELb0ELb1ELi128EEEEEEEEEvNT_6ParamsE)
        /*0014*/ 	.word	0x00000000


	//----- nvinfo : EIATTR_REGCOUNT
	.align		4
.L_14:
        /*0018*/ 	.byte	0x04, 0x2f
        /*001a*/ 	.short	(.L_16 - .L_15)
	.align		4
.L_15:
        /*001c*/ 	.word	index@(_ZN7cutlass13device_kernelIN5flash19enable_sm80_to_sm89INS1_16FlashAttnFwdSm80INS1_25CollectiveMainloopFwdSm80ILi4ELi1ELb0EN4cute5tupleIJNS5_1CILi128EEENS7_ILi64EEENS7_ILi96EEEEEELi96ENS_10bfloat16_tEfNS_4arch4Sm80ELb1ELb0ELb1ELb1ELb1ELb0ELb1ELb0EEENS1_21CollectiveEpilogueFwdINS6_IJS8_SA_S9_EEENS6_IJNS7_ILi1EEESI_SI_EEESC_SE_Li128ELb1ELb1ELb0ELb0EEENS1_19SingleTileSchedulerILb1ELb0ELb1ELi128EEEEEEEEEvNT_6ParamsE)
        /*0020*/ 	.word	0x00000004


	//----- nvinfo : EIATTR_FRAME_SIZE
	.align		4
.L_16:
        /*0024*/ 	.byte	0x04, 0x11
        /*0026*/ 	.short	(.L_18 - .L_17)
	.align		4
.L_17:
        /*0028*/ 	.word	index@(_ZN7cutlass13device_kernelIN5flash19enable_sm80_to_sm89INS1_16FlashAttnFwdSm80INS1_25CollectiveMainloopFwdSm80ILi4ELi1ELb0EN4cute5tupleIJNS5_1CILi128EEENS7_ILi64EEENS7_ILi96EEEEEELi96ENS_10bfloat16_tEfNS_4arch4Sm80ELb1ELb0ELb1ELb1ELb1ELb0ELb1ELb0EEENS1_21CollectiveEpilogueFwdINS6_IJS8_SA_S9_EEENS6_IJNS7_ILi1EEESI_SI_EEESC_SE_Li128ELb1ELb1ELb0ELb0EEENS1_19SingleTileSchedulerILb1ELb0ELb1ELi128EEEEEEEEEvNT_6ParamsE)
        /*002c*/ 	.word	0x00000000


	//----- nvinfo : EIATTR_REGCOUNT
	.align		4
.L_18:
        /*0030*/ 	.byte	0x04, 0x2f
        /*0032*/ 	.short	(.L_20 - .L_19)
	.align		4
.L_19:
        /*0034*/ 	.word	index@(_ZN7cutlass13device_kernelIN5flash19enable_sm80_to_sm89INS1_16FlashAttnFwdSm80INS1_25CollectiveMainloopFwdSm80ILi4ELi1ELb0EN4cute5tupleIJNS5_1CILi128EEENS7_ILi64EEENS7_ILi96EEEEEELi96ENS_10bfloat16_tEfNS_4arch4Sm80ELb1ELb0ELb1ELb0ELb1ELb0ELb1ELb0EEENS1_21CollectiveEpilogueFwdINS6_IJS8_SA_S9_EEENS6_IJNS7_ILi1EEESI_SI_EEESC_SE_Li128ELb0ELb1ELb0ELb0EEENS1_30DynamicPersistentTileSchedulerILi128ELi128ELb0ELb1ELb0EEEEEEEEEvNT_6ParamsE)
        /*0038*/ 	.word	0x00000004


	//----- nvinfo : EIATTR_FRAME_SIZE
	.align		4
.L_20:
        /*003c*/ 	.byte	0x04, 0x11
        /*003e*/ 	.short	(.L_22 - .L_21)
	.align		4
.L_21:
        /*0040*/ 	.word	index@(_ZN7cutlass13device_kernelIN5flash19enable_sm80_to_sm89INS1_16FlashAttnFwdSm80INS1_25CollectiveMainloopFwdSm80ILi4ELi1ELb0EN4cute5tupleIJNS5_1CILi128EEENS7_ILi64EEENS7_ILi96EEEEEELi96ENS_10bfloat16_tEfNS_4arch4Sm80ELb1ELb0ELb1ELb0ELb1ELb0ELb1ELb0EEENS1_21CollectiveEpilogueFwdINS6_IJS8_SA_S9_EEENS6_IJNS7_ILi1EEESI_SI_EEESC_SE_Li128ELb0ELb1ELb0ELb0EEENS1_30DynamicPersistentTileSchedulerILi128ELi128ELb0ELb1ELb0EEEEEEEEEvNT_6ParamsE)
        /*0044*/ 	.word	0x00000000


	//----- nvinfo : EIATTR_REGCOUNT
	.align		4
.L_22:
        /*0048*/ 	.byte	0x04, 0x2f
        /*004a*/ 	.short	(.L_24 - .L_23)
	.align		4
.L_23:
        /*004c*/ 	.word	index@(_ZN7cutlass13device_kernelIN5flash19enable_sm80_to_sm89INS1_16FlashAttnFwdSm80INS1_25CollectiveMainloopFwdSm80ILi4ELi1ELb0EN4cute5tupleIJNS5_1CILi128EEENS7_ILi48EEENS7_ILi96EEEEEELi96ENS_10bfloat16_tEfNS_4arch4Sm80ELb0ELb1ELb1ELb1ELb1ELb1ELb1ELb0EEENS1_21CollectiveEpilogueFwdINS6_IJS8_SA_S9_EEENS6_IJNS7_ILi1EEESI_SI_EEESC_SE_Li128ELb1ELb1ELb0ELb0EEENS1_19SingleTileSchedulerILb1ELb0ELb1ELi128EEEEEEEEEvNT_6ParamsE)
        /*0050*/ 	.word	0x00000004


	//----- nvinfo : EIATTR_FRAME_SIZE
	.align		4
.L_24:
        /*0054*/ 	.byte	0x04, 0x11
        /*0056*/ 	.short	(.L_26 - .L_25)
	.align		4
.L_25:
        /*0058*/ 	.word	index@(_ZN7cutlass13device_kernelIN5flash19enable_sm80_to_sm89INS1_16FlashAttnFwdSm80INS1_25CollectiveMainloopFwdSm80ILi4ELi1ELb0EN4cute5tupleIJNS5_1CILi128EEENS7_ILi48EEENS7_ILi96EEEEEELi96ENS_10bfloat16_tEfNS_4arch4Sm80ELb0ELb1ELb1ELb1ELb1ELb1ELb1ELb0EEENS1_21CollectiveEpilogueFwdINS6_IJS8_SA_S9_EEENS6_IJNS7_ILi1EEESI_SI_EEESC_SE_Li128ELb1ELb1ELb0ELb0EEENS1_19SingleTileSchedulerILb1ELb0ELb1ELi128EEEEEEEEEvNT_6ParamsE)
        /*005c*/ 	.word	0x00000000


	//----- nvinfo : EIATTR_REGCOUNT
	.align		4
.L_26:
        /*0060*/ 	.byte	0x04, 0x2f
        /*0062*/ 	.short	(.L_28 - .L_27)
	.align		4
.L_27:
        /*0064*/ 	.word	index@(_ZN7cutlass13device_kernelIN5flash19enable_sm80_to_sm89INS1_16FlashAttnFwdSm80INS1_25CollectiveMainloopFwdSm80ILi4ELi1ELb0EN4cute5tupleIJNS5_1CILi128EEENS7_ILi48EEENS7_ILi96EEEEEELi96ENS_10bfloat16_tEfNS_4arch4Sm80ELb0ELb1ELb1ELb1ELb1ELb0ELb1ELb0EEENS1_21CollectiveEpilogueFwdINS6_IJS8_SA_S9_EEENS6_IJNS7_ILi1EEESI_SI_EEESC_SE_Li128ELb1ELb1ELb0ELb0EEENS1_19SingleTileSchedulerILb1ELb0ELb1ELi128EEEEEEEEEvNT_6ParamsE)
        /*0068*/ 	.word	0x00000004


	//----- nvinfo : EIATTR_FRAME_SIZE
	.align		4
.L_28:
        /*006c*/ 	.byte	0x04, 0x11
        /*006e*/ 	.short	(.L_30 - .L_29)
	.align		4
.L_29:
        /*0070*/ 	.word	index@(_ZN7cutlass13device_kernelIN5flash19enable_sm80_to_sm89INS1_16FlashAttnFwdSm80INS1_25CollectiveMainloopFwdSm80ILi4ELi1ELb0EN4cute5tupleIJNS5_1CILi128EEENS7_ILi48EEENS7_ILi96EEEEEELi96ENS_10bfloat16_tEfNS_4arch4Sm80ELb0ELb1ELb1ELb1ELb1ELb0ELb1ELb0EEENS1_21CollectiveEpilogueFwdINS6_IJS8_SA_S9_EEENS6_IJNS7_ILi1EEESI_SI_EEESC_SE_Li128ELb1ELb1ELb0ELb0EEENS1_19SingleTileSchedulerILb1ELb0ELb1ELi128EEEEEEEEEvNT_6ParamsE)
        /*0074*/ 	.word	0x00000000


	//----- nvinfo : EIATTR_REGCOUNT
	.align		4
.L_30:
        /*0078*/ 	.byte	0x04, 0x2f
        /*007a*/ 	.short	(.L_32 - .L_31)
	.align		4
.L_31:
        /*007c*/ 	.word	index@(_ZN7cutlass13device_kernelIN5flash19enable_sm80_to_sm89INS1_16FlashAttnFwdSm80INS1_25CollectiveMainloopFwdSm80ILi4ELi1ELb0EN4cute5tupleIJNS5_1CILi128EEENS7_ILi48EEENS7_ILi96EEEEEELi96ENS_10bfloat16_tEfNS_4arch4Sm80ELb0ELb1ELb1ELb0ELb1ELb0ELb1ELb0EEENS1_21CollectiveEpilogueFwdINS6_IJS8_SA_S9_EEENS6_IJNS7_ILi1EEESI_SI_EEESC_SE_Li128ELb0ELb1ELb0ELb0EEENS1_19SingleTileSchedulerILb0ELb0ELb1ELi128EEEEEEEEEvNT_6ParamsE)
        /*0080*/ 	.word	0x00000004


	//----- nvinfo : EIATTR_FRAME_SIZE
	.align		4
.L_32:
        /*0084*/ 	.byte	0x04, 0x11
        /*0086*/ 	.short	(.L_34 - .L_33)
	.align		4
.L_33:
        /*0088*/ 	.word	index@(_ZN7cutlass13device_kernelIN5flash19enable_sm80_to_sm89INS1_16FlashAttnFwdSm80INS1_25CollectiveMainloopFwdSm80ILi4ELi1ELb0EN4cute5tupleIJNS5_1CILi128EEENS7_ILi48EEENS7_ILi96EEEEEELi96ENS_10bfloat16_tEfNS_4arch4Sm80ELb0ELb1ELb1ELb0ELb1ELb0ELb1ELb0EEENS1_21CollectiveEpilogueFwdINS6_IJS8_SA_S9_EEENS6_IJNS7_ILi1EEESI_SI_EEESC_SE_Li128ELb0ELb1ELb0ELb0EEENS1_19SingleTileSchedulerILb0ELb0ELb1ELi128EEEEEEEEEvNT_6ParamsE)
        /*008c*/ 	.word	0x00000000


	//----- nvinfo : EIATTR_REGCOUNT
	.align		4
.L_34:
        /*0090*/ 	.byte	0x04, 0x2f
        /*0092*/ 	.short	(.L_36 - .L_35)
	.align		4
.L_35:
        /*0094*/ 	.word	index@(_ZN7cutlass13device_kernelIN5flash19enable_sm80_to_sm89INS1_16FlashAttnFwdSm80INS1_25CollectiveMainloopFwdSm80ILi4ELi1ELb0EN4cute5tupleIJNS5_1CILi128EEENS7_ILi64EEENS7_ILi96EEEEEELi96ENS_10bfloat16_tEfNS_4arch4Sm80ELb0ELb0ELb1ELb1ELb1ELb1ELb1ELb0EEENS1_21CollectiveEpilogueFwdINS6_IJS8_SA_S9_EEENS6_IJNS7_ILi1EEESI_SI_EEESC_SE_Li128ELb1ELb1ELb0ELb0EEENS1_19SingleTileSchedulerILb1ELb0ELb1ELi128EEEEEEEEEvNT_6ParamsE)
        /*0098*/ 	.word	0x00000004


	//----- nvinfo : EIATTR_FRAME_SIZE
	.align		4
.L_36:
        /*009c*/ 	.byte	0x04, 0x11
        /*009e*/ 	.short	(.L_38 - .L_37)
	.align		4
.L_37:
        /*00a0*/ 	.word	index@(_ZN7cutlass13device_kernelIN5flash19enable_sm80_to_sm89INS1_16FlashAttnFwdSm80INS1_25CollectiveMainloopFwdSm80ILi4ELi1ELb0EN4cute5tupleIJNS5_1CILi128EEENS7_ILi64EEENS7_ILi96EEEEEELi96ENS_10bfloat16_tEfNS_4arch4Sm80ELb0ELb0ELb1ELb1ELb1ELb1ELb1ELb0EEENS1_21CollectiveEpilogueFwdINS6_IJS8_SA_S9_EEENS6_IJNS7_ILi1EEESI_SI_EEESC_SE_Li128ELb1ELb1ELb0ELb0EEENS1_19SingleTileSchedulerILb1ELb0ELb1ELi128EEEEEEEEEvNT_6ParamsE)
        /*00a4*/ 	.word	0x00000000


	//----- nvinfo : EIATTR_REGCOUNT
	.align		4
.L_38:
        /*00a8*/ 	.byte	0x04, 0x2f
        /*00aa*/ 	.short	(.L_40 - .L_39)
	.align		4
.L_39:
        /*00ac*/ 	.word	index@(_ZN7cutlass13device_kernelIN5flash19enable_sm80_to_sm89INS1_16FlashAttnFwdSm80INS1_25CollectiveMainloopFwdSm80ILi4ELi1ELb0EN4cute5tupleIJNS5_1CILi128EEENS7_ILi64EEENS7_ILi96EEEEEELi96ENS_10bfloat16_tEfNS_4arch4Sm80ELb0ELb0ELb1ELb1ELb1ELb0ELb1ELb0EEENS1_21CollectiveEpilogueFwdINS6_IJS8_SA_S9_EEENS6_IJNS7_ILi1EEESI_SI_EEESC_SE_Li128ELb1ELb1ELb0ELb0EEENS1_19SingleTileSchedulerILb1ELb0ELb1ELi128EEEEEEEEEvNT_6ParamsE)
        /*00b0*/ 	.word	0x00000004


	//----- nvinfo : EIATTR_FRAME_SIZE
	.align		4
.L_40:
        /*00b4*/ 	.byte	0x04, 0x11
        /*00b6*/ 	.short	(.L_42 - .L_41)
	.align		4
.L_41:
        /*00b8*/ 	.word	index@(_ZN7cutlass13device_kernelIN5flash19enable_sm80_to_sm89INS1_16FlashAttnFwdSm80INS1_25CollectiveMainloopFwdSm80ILi4ELi1ELb0EN4cute5tupleIJNS5_1CILi128EEENS7_ILi64EEENS7_ILi96EEEEEELi96ENS_10bfloat16_tEfNS_4arch4Sm80ELb0ELb0ELb1ELb1ELb1ELb0ELb1ELb0EEENS1_21CollectiveEpilogueFwdINS6_IJS8_SA_S9_EEENS6_IJNS7_ILi1EEESI_SI_EEESC_SE_Li128ELb1ELb1ELb0ELb0EEENS1_19SingleTileSchedulerILb1ELb0ELb1ELi128EEEEEEEEEvNT_6ParamsE)
        /*00bc*/ 	.word	0x00000000


	//----- nvinfo : EIATTR_REGCOUNT
	.align		4
.L_42:
        /*00c0*/ 	.byte	0x04, 0x2f
        /*00c2*/ 	.short	(.L_44 - .L_43)
	.align		4
.L_43:
        /*00c4*/ 	.word	index@(_ZN7cutlass13device_kernelIN5flash19enable_sm80_to_sm89INS1_16FlashAttnFwdSm80INS1_25CollectiveMainloopFwdSm80ILi4ELi1ELb0EN4cute5tupleIJNS5_1CILi128EEENS7_ILi64EEENS7_ILi96EEEEEELi96ENS_10bfloat16_tEfNS_4arch4Sm80ELb0ELb0ELb1ELb0ELb1ELb0ELb1ELb0EEENS1_21CollectiveEpilogueFwdINS6_IJS8_SA_S9_EEENS6_IJNS7_ILi1EEESI_SI_EEESC_SE_Li128ELb0ELb1ELb0ELb0EEENS1_19SingleTileSchedulerILb0ELb0ELb1ELi128EEEEEEEEEvNT_6ParamsE)
        /*00c8*/ 	.word	0x00000004


	//----- nvinfo : EIATTR_FRAME_SIZE
	.align		4
.L_44:
        /*00cc*/ 	.byte	0x04, 0x11
        /*00ce*/ 	.short	(.L_46 - .L_45)
	.align		4
.L_45:
        /*00d0*/ 	.word	index@(_ZN7cutlass13device_kernelIN5flash19enable_sm80_to_sm89INS1_16FlashAttnFwdSm80INS1_25CollectiveMainloopFwdSm80ILi4ELi1ELb0EN4cute5tupleIJNS5_1CILi128EEENS7_ILi64EEENS7_ILi96EEEEEELi96ENS_10bfloat16_tEfNS_4arch4Sm80ELb0ELb0ELb1ELb0ELb1ELb0ELb1ELb0EEENS1_21CollectiveEpilogueFwdINS6_IJS8_SA_S9_EEENS6_IJNS7_ILi1EEESI_SI_EEESC_SE_Li128ELb0ELb1ELb0ELb0EEENS1_19SingleTileSchedulerILb0ELb0ELb1ELi128EEEEEEEEEvNT_6ParamsE)
        /*00d4*/ 	.word	0x00000000


	//----- nvinfo : EIATTR_MIN_STACK_SIZE
	.align		4
.L_46:
        /*00d8*/ 	.byte	0x04, 0x12
        /*00da*/ 	.short	(.L_48 - .L_47)
	.align		4
.L_47:
        /*00dc*/ 	.word	index@(_ZN7cutlass13device_kernelIN5flash19enable_sm80_to_sm89INS1_16FlashAttnFwdSm80INS1_25CollectiveMainloopFwdSm80ILi4ELi1ELb0EN4cute5tupleIJNS5_1CILi128EEENS7_ILi64EEENS7_ILi96EEEEEELi96ENS_10bfloat16_tEfNS_4arch4Sm80ELb0ELb0ELb1ELb0ELb1ELb0ELb1ELb0EEENS1_21CollectiveEpilogueFwdINS6_IJS8_SA_S9_EEENS6_IJNS7_ILi1EEESI_SI_EEESC_SE_Li128ELb0ELb1ELb0ELb0EEENS1_19SingleTileSchedulerILb0ELb0ELb1ELi128EEEEEEEEEvNT_6ParamsE)
        /*00e0*/ 	.word	0x00000000


	//----- nvinfo : EIATTR_MIN_STACK_SIZE
	.align		4
.L_48:
        /*00e4*/ 	.byte	0x04, 0x12
        /*00e6*/ 	.short	(.L_50 - .L_49)
	.align		4
.L_49:
        /*00e8*/ 	.word	index@(_ZN7cutlass13device_kernelIN5flash19enable_sm80_to_sm89INS1_16FlashAttnFwdSm80INS1_25CollectiveMainloopFwdSm80ILi4ELi1ELb0EN4cute5tupleIJNS5_1CILi128EEENS7_ILi64EEENS7_ILi96EEEEEELi96ENS_10bfloat16_tEfNS_4arch4Sm80ELb0ELb0ELb1ELb1ELb1ELb0ELb1ELb0EEENS1_21CollectiveEpilogueFwdINS6_IJS8_SA_S9_EEENS6_IJNS7_ILi1EEESI_SI_EEESC_SE_Li128ELb1ELb1ELb0ELb0EEENS1_19SingleTileSchedulerILb1ELb0ELb1ELi128EEEEEEEEEvNT_6ParamsE)
        /*00ec*/ 	.word	0x00000000


	//----- nvinfo : EIATTR_MIN_STACK_SIZE
	.align		4
.L_50:
        /*00f0*/ 	.byte	0x04, 0x12
        /*00f2*/ 	.short	(.L_52 - .L_51)
	.align		4
.L_51:
        /*00f4*/ 	.word	index@(_ZN7cutlass13device_kernelIN5flash19enable_sm80_to_sm89INS1_16FlashAttnFwdSm80INS1_25CollectiveMainloopFwdSm80ILi4ELi1ELb0EN4cute5tupleIJNS5_1CILi128EEENS7_ILi64EEENS7_ILi96EEEEEELi96ENS_10bfloat16_tEfNS_4arch4Sm80ELb0ELb0ELb1ELb1ELb1ELb1ELb1ELb0EEENS1_21CollectiveEpilogueFwdINS6_IJS8_SA_S9_EEENS6_IJNS7_ILi1EEESI_SI_EEESC_SE_Li128ELb1ELb1ELb0ELb0EEENS1_19SingleTileSchedulerILb1ELb0ELb1ELi128EEEEEEEEEvNT_6ParamsE)
        /*00f8*/ 	.word	0x00000000


	//----- nvinfo : EIATTR_MIN_STACK_SIZE
	.align		4
.L_52:
        /*00fc*/ 	.byte	0x04, 0x12
        /*00fe*/ 	.short	(.L_54 - .L_53)
	.align		4
.L_53:
        /*0100*/ 	.word	index@(_ZN7cutlass13device_kernelIN5flash19enable_sm80_to_sm89INS1_16FlashAttnFwdSm80INS1_25CollectiveMainloopFwdSm80ILi4ELi1ELb0EN4cute5tupleIJNS5_1CILi128EEENS7_ILi48EEENS7_ILi96EEEEEELi96ENS_10bfloat16_tEfNS_4arch4Sm80ELb0ELb1ELb1ELb0ELb1ELb0ELb1ELb0EEENS1_21CollectiveEpilogueFwdINS6_IJS8_SA_S9_EEENS6_IJNS7_ILi1EEESI_SI_EEESC_SE_Li128ELb0ELb1ELb0ELb0EEENS1_19SingleTileSchedulerILb0ELb0ELb1ELi128EEEEEEEEEvNT_6ParamsE)
        /*0104*/ 	.word	0x00000000


	//----- nvinfo : EIATTR_MIN_STACK_SIZE
	.align		4
.L_54:
        /*0108*/ 	.byte	0x04, 0x12
        /*010a*/ 	.short	(.L_56 - .L_55)
	.align		4
.L_55:
        /*010c*/ 	.word	index@(_ZN7cutlass13device_kernelIN5flash19enable_sm80_to_sm89INS1_16FlashAttnFwdSm80INS1_25CollectiveMainloopFwdSm80ILi4ELi1ELb0EN4cute5tupleIJNS5_1CILi128EEENS7_ILi48EEENS7_ILi96EEEEEELi96ENS_10bfloat16_tEfNS_4arch4Sm80ELb0ELb1ELb1ELb1ELb1ELb0ELb1ELb0EEENS1_21CollectiveEpilogueFwdINS6_IJS8_SA_S9_EEENS6_IJNS7_ILi1EEESI_SI_EEESC_SE_Li128ELb1ELb1ELb0ELb0EEENS1_19SingleTileSchedulerILb1ELb0ELb1ELi128EEEEEEEEEvNT_6ParamsE)
        /*0110*/ 	.word	0x00000000


	//----- nvinfo : EIATTR_MIN_STACK_SIZE
	.align		4
.L_56:
        /*0114*/ 	.byte	0x04, 0x12
        /*0116*/ 	.short	(.L_58 - .L_57)
	.align		4
.L_57:
        /*0118*/ 	.word	index@(_ZN7cutlass13device_kernelIN5flash19enable_sm80_to_sm89INS1_16FlashAttnFwdSm80INS1_25CollectiveMainloopFwdSm80ILi4ELi1ELb0EN4cute5tupleIJNS5_1CILi128EEENS7_ILi48EEENS7_ILi96EEEEEELi96ENS_10bfloat16_tEfNS_4arch4Sm80ELb0ELb1ELb1ELb1ELb1ELb1ELb1ELb0EEENS1_21CollectiveEpilogueFwdINS6_IJS8_SA_S9_EEENS6_IJNS7_ILi1EEESI_SI_EEESC_SE_Li128ELb1ELb1ELb0ELb0EEENS1_19SingleTileSchedulerILb1ELb0ELb1ELi128EEEEEEEEEvNT_6ParamsE)
        /*011c*/ 	.word	0x00000000


	//----- nvinfo : EIATTR_MIN_STACK_SIZE
	.align		4
.L_58:
        /*0120*/ 	.byte	0x04, 0x12
        /*0122*/ 	.short	(.L_60 - .L_59)
	.align		4
.L_59:
        /*0124*/ 	.word	index@(_ZN7cutlass13device_kernelIN5flash19enable_sm80_to_sm89INS1_16FlashAttnFwdSm80INS1_25CollectiveMainloopFwdSm80ILi4ELi1ELb0EN4cute5tupleIJNS5_1CILi128EEENS7_ILi64EEENS7_ILi96EEEEEELi96ENS_10bfloat16_tEfNS_4arch4Sm80ELb1ELb0ELb1ELb0ELb1ELb0ELb1ELb0EEENS1_21CollectiveEpilogueFwdINS6_IJS8_SA_S9_EEENS6_IJNS7_ILi1EEESI_SI_EEESC_SE_Li128ELb0ELb1ELb0ELb0EEENS1_30DynamicPersistentTileSchedulerILi128ELi128ELb0ELb1ELb0EEEEEEEEEvNT_6ParamsE)
        /*0128*/ 	.word	0x00000000


	//----- nvinfo : EIATTR_MIN_STACK_SIZE
	.align		4
.L_60:
        /*012c*/ 	.byte	0x04, 0x12
        /*012e*/ 	.short	(.L_62 - .L_61)
	.align		4
.L_61:
        /*0130*/ 	.word	index@(_ZN7cutlass13device_kernelIN5flash19enable_sm80_to_sm89INS1_16FlashAttnFwdSm80INS1_25CollectiveMainloopFwdSm80ILi4ELi1ELb0EN4cute5tupleIJNS5_1CILi128EEENS7_ILi64EEENS7_ILi96EEEEEELi96ENS_10bfloat16_tEfNS_4arch4Sm80ELb1ELb0ELb1ELb1ELb1ELb0ELb1ELb0EEENS1_21CollectiveEpilogueFwdINS6_IJS8_SA_S9_EEENS6_IJNS7_ILi1EEESI_SI_EEESC_SE_Li128ELb1ELb1ELb0ELb0EEENS1_19SingleTileSchedulerILb1ELb0ELb1ELi128EEEEEEEEEvNT_6ParamsE)
        /*0134*/ 	.word	0x00000000


	//----- nvinfo : EIATTR_MIN_STACK_SIZE
	.align		4
.L_62:
        /*0138*/ 	.byte	0x04, 0x12
        /*013a*/ 	.short	(.L_64 - .L_63)
	.align		4
.L_63:
        /*013c*/ 	.word	index@(_ZN7cutlass13device_kernelIN5flash19enable_sm80_to_sm89INS1_16FlashAttnFwdSm80INS1_25CollectiveMainloopFwdSm80ILi4ELi1ELb0EN4cute5tupleIJNS5_1CILi128EEENS7_ILi64EEENS7_ILi96EEEEEELi96ENS_10bfloat16_tEfNS_4arch4Sm80ELb1ELb0ELb1ELb1ELb1ELb1ELb1ELb0EEENS1_21CollectiveEpilogueFwdINS6_IJS8_SA_S9_EEENS6_IJNS7_ILi1EEESI_SI_EEESC_SE_Li128ELb1ELb1ELb0ELb0EEENS1_19SingleTileSchedulerILb1ELb0ELb1ELi128EEEEEEEEEvNT_6ParamsE)
        /*0140*/ 	.word	0x00000000
.L_64:


//--------------------- .nv.compat                --------------------------
	.section	.nv.compat,"",@"SHT_CUDA_COMPAT_INFO"
	.align	4
        /*0000*/ 	.byte	0x02, 0x09, 0x01, 0x00, 0x02, 0x02, 0x01, 0x00, 0x02, 0x05, 0x05, 0x00, 0x03, 0x07, 0x01, 0x01
        /*0010*/ 	.byte	0x02, 0x03, 0x00, 0x00, 0x02, 0x06, 0x01, 0x00, 0x04, 0x0b, 0x08, 0x00, 0x09, 0x00, 0x00, 0x00
        /*0020*/ 	.byte	0x00, 0x00, 0x00, 0x00


//--------------------- .nv.info._ZN7cutlass13device_kernelIN5flash19enable_sm80_to_sm89INS1_16FlashAttnFwdSm80INS1_25CollectiveMainloopFwdSm80ILi4ELi1ELb0EN4cute5tupleIJNS5_1CILi128EEENS7_ILi64EEENS7_ILi96EEEEEELi96ENS_10bfloat16_tEfNS_4arch4Sm80ELb0ELb0ELb1ELb0ELb1ELb0ELb1ELb0EEENS1_21CollectiveEpilogueFwdINS6_IJS8_SA_S9_EEENS6_IJNS7_ILi1EEESI_SI_EEESC_SE_Li128ELb0ELb1ELb0ELb0EEENS1_19SingleTileSchedulerILb0ELb0ELb1ELi128EEEEEEEEEvNT_6ParamsE --------------------------
	.section	.nv.info._ZN7cutlass13device_kernelIN5flash19enable_sm80_to_sm89INS1_16FlashAttnFwdSm80INS1_25CollectiveMainloopFwdSm80ILi4ELi1ELb0EN4cute5tupleIJNS5_1CILi128EEENS7_ILi64EEENS7_ILi96EEEEEELi96ENS_10bfloat16_tEfNS_4arch4Sm80ELb0ELb0ELb1ELb0ELb1ELb0ELb1ELb0EEENS1_21CollectiveEpilogueFwdINS6_IJS8_SA_S9_EEENS6_IJNS7_ILi1EEESI_SI_EEESC_SE_Li128ELb0ELb1ELb0ELb0EEENS1_19SingleTileSchedulerILb0ELb0ELb1ELi128EEEEEEEEEvNT_6ParamsE,"",@"SHT_CUDA_INFO"
	.sectionflags	@""
	.align	4


	//----- nvinfo : EIATTR_CUDA_API_VERSION
	.align		4
        /*0000*/ 	.byte	0x04, 0x37
        /*0002*/ 	.short	(.L_66 - .L_65)
.L_65:
        /*0004*/ 	.word	0x00000082


	//----- nvinfo : EIATTR_KPARAM_INFO
	.align		4
.L_66:
        /*0008*/ 	.byte	0x04, 0x17
        /*000a*/ 	.short	(.L_68 - .L_67)
.L_67:
        /*000c*/ 	.word	0x00000000
        /*0010*/ 	.short	0x0000
        /*0012*/ 	.short	0x0000
        /*0014*/ 	.byte	0x00, 0xf0, 0x61, 0x10


	//----- nvinfo : EIATTR_SPARSE_MMA_MASK
	.align		4
.L_68:
        /*0018*/ 	.byte	0x03, 0x50
        /*001a*/ 	.short	0x0000


	//----- nvinfo : EIATTR_MAXREG_COUNT
	.align		4
        /*001c*/ 	.byte	0x03, 0x1b
        /*001e*/ 	.short	0x00ff


	//----- nvinfo : EIATTR_MERCURY_ISA_VERSION
	.align		4
        /*0020*/ 	.byte	0x03, 0x5f
        /*0022*/ 	.short	0x0101


	//----- nvinfo : EIATTR_VRC_CTA_INIT_COUNT
	.align		4
        /*0024*/ 	.byte	0x02, 0x4a
	.zero		1
	.zero		1


	//----- nvinfo : EIATTR_EXIT_INSTR_OFFSETS
	.align		4
        /*0028*/ 	.byte	0x04, 0x1c
        /*002a*/ 	.short	(.L_70 - .L_69)


	//   ....[0]....
.L_69:
        /*002c*/ 	.word	0x00000010


	//----- nvinfo : EIATTR_MAX_THREADS
	.align		4
.L_70:
        /*0030*/ 	.byte	0x04, 0x05
        /*0032*/ 	.short	(.L_72 - .L_71)
.L_71:
        /*0034*/ 	.word	0x00000080
        /*0038*/ 	.word	0x00000001
        /*003c*/ 	.word	0x00000001


	//----- nvinfo : EIATTR_CBANK_PARAM_SIZE
	.align		4
.L_72:
        /*0040*/ 	.byte	0x03, 0x19
        /*0042*/ 	.short	0x0418


	//----- nvinfo : EIATTR_PARAM_CBANK
	.align		4
        /*0044*/ 	.byte	0x04, 0x0a
        /*0046*/ 	.short	(.L_74 - .L_73)
	.align		4
.L_73:
        /*0048*/ 	.word	index@(.nv.constant0._ZN7cutlass13device_kernelIN5flash19enable_sm80_to_sm89INS1_16FlashAttnFwdSm80INS1_25CollectiveMainloopFwdSm80ILi4ELi1ELb0EN4cute5tupleIJNS5_1CILi128EEENS7_ILi64EEENS7_ILi96EEEEEELi96ENS_10bfloat16_tEfNS_4arch4Sm80ELb0ELb0ELb1ELb0ELb1ELb0ELb1ELb0EEENS1_21CollectiveEpilogueFwdINS6_IJS8_SA_S9_EEENS6_IJNS7_ILi1EEESI_SI_EEESC_SE_Li128ELb0ELb1ELb0ELb0EEENS1_19SingleTileSchedulerILb0ELb0ELb1ELi128EEEEEEEEEvNT_6ParamsE)
        /*004c*/ 	.short	0x0380
        /*004e*/ 	.short	0x0418


	//----- nvinfo : EIATTR_SW_WAR
	.align		4
.L_74:
        /*0050*/ 	.byte	0x04, 0x36
        /*0052*/ 	.short	(.L_76 - .L_75)
.L_75:
        /*0054*/ 	.word	0x00000008
.L_76:


//--------------------- .nv.info._ZN7cutlass13device_kernelIN5flash19enable_sm80_to_sm89INS1_16FlashAttnFwdSm80INS1_25CollectiveMainloopFwdSm80ILi4ELi1ELb0EN4cute5tupleIJNS5_1CILi128EEENS7_ILi64EEENS7_ILi96EEEEEELi96ENS_10bfloat16_tEfNS_4arch4Sm80ELb0ELb0ELb1ELb1ELb1ELb0ELb1ELb0EEENS1_21CollectiveEpilogueFwdINS6_IJS8_SA_S9_EEENS6_IJNS7_ILi1EEESI_SI_EEESC_SE_Li128ELb1ELb1ELb0ELb0EEENS1_19SingleTileSchedulerILb1ELb0ELb1ELi128EEEEEEEEEvNT_6ParamsE --------------------------
	.section	.nv.info._ZN7cutlass13device_kernelIN5flash19enable_sm80_to_sm89INS1_16FlashAttnFwdSm80INS1_25CollectiveMainloopFwdSm80ILi4ELi1ELb0EN4cute5tupleIJNS5_1CILi128EEENS7_ILi64EEENS7_ILi96EEEEEELi96ENS_10bfloat16_tEfNS_4arch4Sm80ELb0ELb0ELb1ELb1ELb1ELb0ELb1ELb0EEENS1_21CollectiveEpilogueFwdINS6_IJS8_SA_S9_EEENS6_IJNS7_ILi1EEESI_SI_EEESC_SE_Li128ELb1ELb1ELb0ELb0EEENS1_19SingleTileSchedulerILb1ELb0ELb1ELi128EEEEEEEEEvNT_6ParamsE,"",@"SHT_CUDA_INFO"
	.sectionflags	@""
	.align	4


	//----- nvinfo : EIATTR_CUDA_API_VERSION
	.align		4
        /*0000*/ 	.byte	0x04, 0x37
        /*0002*/ 	.short	(.L_78 - .L_77)
.L_77:
        /*0004*/ 	.word	0x00000082


	//----- nvinfo : EIATTR_KPARAM_INFO
	.align		4
.L_78:
        /*0008*/ 	.byte	0x04, 0x17
        /*000a*/ 	.short	(.L_80 - .L_79)
.L_79:
        /*000c*/ 	.word	0x00000000
        /*0010*/ 	.short	0x0000
        /*0012*/ 	.short	0x0000
        /*0014*/ 	.byte	0x00, 0xf0, 0x61, 0x10


	//----- nvinfo : EIATTR_SPARSE_MMA_MASK
	.align		4
.L_80:
        /*0018*/ 	.byte	0x03, 0x50
        /*001a*/ 	.short	0x0000


	//----- nvinfo : EIATTR_MAXREG_COUNT
	.align		4
        /*001c*/ 	.byte	0x03, 0x1b
        /*001e*/ 	.short	0x00ff


	//----- nvinfo : EIATTR_MERCURY_ISA_VERSION
	.align		4
        /*0020*/ 	.byte	0x03, 0x5f
        /*0022*/ 	.short	0x0101


	//----- nvinfo : EIATTR_VRC_CTA_INIT_COUNT
	.align		4
        /*0024*/ 	.byte	0x02, 0x4a
	.zero		1
	.zero		1


	//----- nvinfo : EIATTR_EXIT_INSTR_OFFSETS
	.align		4
        /*0028*/ 	.byte	0x04, 0x1c
        /*002a*/ 	.short	(.L_82 - .L_81)


	//   ....[0]....
.L_81:
        /*002c*/ 	.word	0x00000010


	//----- nvinfo : EIATTR_MAX_THREADS
	.align		4
.L_82:
        /*0030*/ 	.byte	0x04, 0x05
        /*0032*/ 	.short	(.L_84 - .L_83)
.L_83:
        /*0034*/ 	.word	0x00000080
        /*0038*/ 	.word	0x00000001
        /*003c*/ 	.word	0x00000001


	//----- nvinfo : EIATTR_CBANK_PARAM_SIZE
	.align		4
.L_84:
        /*0040*/ 	.byte	0x03, 0x19
        /*0042*/ 	.short	0x0418


	//----- nvinfo : EIATTR_PARAM_CBANK
	.align		4
        /*0044*/ 	.byte	0x04, 0x0a
        /*0046*/ 	.short	(.L_86 - .L_85)
	.align		4
.L_85:
        /*0048*/ 	.word	index@(.nv.constant0._ZN7cutlass13device_kernelIN5flash19enable_sm80_to_sm89INS1_16FlashAttnFwdSm80INS1_25CollectiveMainloopFwdSm80ILi4ELi1ELb0EN4cute5tupleIJNS5_1CILi128EEENS7_ILi64EEENS7_ILi96EEEEEELi96ENS_10bfloat16_tEfNS_4arch4Sm80ELb0ELb0ELb1ELb1ELb1ELb0ELb1ELb0EEENS1_21CollectiveEpilogueFwdINS6_IJS8_SA_S9_EEENS6_IJNS7_ILi1EEESI_SI_EEESC_SE_Li128ELb1ELb1ELb0ELb0EEENS1_19SingleTileSchedulerILb1ELb0ELb1ELi128EEEEEEEEEvNT_6ParamsE)
        /*004c*/ 	.short	0x0380
        /*004e*/ 	.short	0x0418


	//----- nvinfo : EIATTR_SW_WAR
	.align		4
.L_86:
        /*0050*/ 	.byte	0x04, 0x36
        /*0052*/ 	.short	(.L_88 - .L_87)
.L_87:
        /*0054*/ 	.word	0x00000008
.L_88:


//--------------------- .nv.info._ZN7cutlass13device_kernelIN5flash19enable_sm80_to_sm89INS1_16FlashAttnFwdSm80INS1_25CollectiveMainloopFwdSm80ILi4ELi1ELb0EN4cute5tupleIJNS5_1CILi128EEENS7_ILi64EEENS7_ILi96EEEEEELi96ENS_10bfloat16_tEfNS_4arch4Sm80ELb0ELb0ELb1ELb1ELb1ELb1ELb1ELb0EEENS1_21CollectiveEpilogueFwdINS6_IJS8_SA_S9_EEENS6_IJNS7_ILi1EEESI_SI_EEESC_SE_Li128ELb1ELb1ELb0ELb0EEENS1_19SingleTileSchedulerILb1ELb0ELb1ELi128EEEEEEEEEvNT_6ParamsE --------------------------
	.section	.nv.info._ZN7cutlass13device_kernelIN5flash19enable_sm80_to_sm89INS1_16FlashAttnFwdSm80INS1_25CollectiveMainloopFwdSm80ILi4ELi1ELb0EN4cute5tupleIJNS5_1CILi128EEENS7_ILi64EEENS7_ILi96EEEEEELi96ENS_10bfloat16_tEfNS_4arch4Sm80ELb0ELb0ELb1ELb1ELb1ELb1ELb1ELb0EEENS1_21CollectiveEpilogueFwdINS6_IJS8_SA_S9_EEENS6_IJNS7_ILi1EEESI_SI_EEESC_SE_Li128ELb1ELb1ELb0ELb0EEENS1_19SingleTileSchedulerILb1ELb0ELb1ELi128EEEEEEEEEvNT_6ParamsE,"",@"SHT_CUDA_INFO"
	.sectionflags	@""
	.align	4


	//----- nvinfo : EIATTR_CUDA_API_VERSION
	.align		4
        /*0000*/ 	.byte	0x04, 0x37
        /*0002*/ 	.short	(.L_90 - .L_89)
.L_89:
        /*0004*/ 	.word	0x00000082


	//----- nvinfo : EIATTR_KPARAM_INFO
	.align		4
.L_90:
        /*0008*/ 	.byte	0x04, 0x17
        /*000a*/ 	.short	(.L_92 - .L_91)
.L_91:
        /*000c*/ 	.word	0x00000000
        /*0010*/ 	.short	0x0000
        /*0012*/ 	.short	0x0000
        /*0014*/ 	.byte	0x00, 0xf0, 0x61, 0x10


	//----- nvinfo : EIATTR_SPARSE_MMA_MASK
	.align		4
.L_92:
        /*0018*/ 	.byte	0x03, 0x50
        /*001a*/ 	.short	0x0000


	//----- nvinfo : EIATTR_MAXREG_COUNT
	.align		4
        /*001c*/ 	.byte	0x03, 0x1b
        /*001e*/ 	.short	0x00ff


	//----- nvinfo : EIATTR_MERCURY_ISA_VERSION
	.align		4
        /*0020*/ 	.byte	0x03, 0x5f
        /*0022*/ 	.short	0x0101


	//----- nvinfo : EIATTR_VRC_CTA_INIT_COUNT
	.align		4
        /*0024*/ 	.byte	0x02, 0x4a
	.zero		1
	.zero		1


	//----- nvinfo : EIATTR_EXIT_INSTR_OFFSETS
	.align		4
        /*0028*/ 	.byte	0x04, 0x1c
        /*002a*/ 	.short	(.L_94 - .L_93)


	//   ....[0]....
.L_93:
        /*002c*/ 	.word	0x00000010


	//----- nvinfo : EIATTR_MAX_THREADS
	.align		4
.L_94:
        /*0030*/ 	.byte	0x04, 0x05
        /*0032*/ 	.short	(.L_96 - .L_95)
.L_95:
        /*0034*/ 	.word	0x00000080
        /*0038*/ 	.word	0x00000001
        /*003c*/ 	.word	0x00000001


	//----- nvinfo : EIATTR_CBANK_PARAM_SIZE
	.align		4
.L_96:
        /*0040*/ 	.byte	0x03, 0x19
        /*0042*/ 	.short	0x0418


	//----- nvinfo : EIATTR_PARAM_CBANK
	.align		4
        /*0044*/ 	.byte	0x04, 0x0a
        /*0046*/ 	.short	(.L_98 - .L_97)
	.align		4
.L_97:
        /*0048*/ 	.word	index@(.nv.constant0._ZN7cutlass13device_kernelIN5flash19enable_sm80_to_sm89INS1_16FlashAttnFwdSm80INS1_25CollectiveMainloopFwdSm80ILi4ELi1ELb0EN4cute5tupleIJNS5_1CILi128EEENS7_ILi64EEENS7_ILi96EEEEEELi96ENS_10bfloat16_tEfNS_4arch4Sm80ELb0ELb0ELb1ELb1ELb1ELb1ELb1ELb0EEENS1_21CollectiveEpilogueFwdINS6_IJS8_SA_S9_EEENS6_IJNS7_ILi1EEESI_SI_EEESC_SE_Li128ELb1ELb1ELb0ELb0EEENS1_19SingleTileSchedulerILb1ELb0ELb1ELi128EEEEEEEEEvNT_6ParamsE)
        /*004c*/ 	.short	0x0380
        /*004e*/ 	.short	0x0418


	//----- nvinfo : EIATTR_SW_WAR
	.align		4
.L_98:
        /*0050*/ 	.byte	0x04, 0x36
        /*0052*/ 	.short	(.L_100 - .L_99)
.L_99:
        /*0054*/ 	.word	0x00000008
.L_100:


//--------------------- .nv.info._ZN7cutlass13device_kernelIN5flash19enable_sm80_to_sm89INS1_16FlashAttnFwdSm80INS1_25CollectiveMainloopFwdSm80ILi4ELi1ELb0EN4cute5tupleIJNS5_1CILi128EEENS7_ILi48EEENS7_ILi96EEEEEELi96ENS_10bfloat16_tEfNS_4arch4Sm80ELb0ELb1ELb1ELb0ELb1ELb0ELb1ELb0EEENS1_21CollectiveEpilogueFwdINS6_IJS8_SA_S9_EEENS6_IJNS7_ILi1EEESI_SI_EEESC_SE_Li128ELb0ELb1ELb0ELb0EEENS1_19SingleTileSchedulerILb0ELb0ELb1ELi128EEEEEEEEEvNT_6ParamsE --------------------------
	.section	.nv.info._ZN7cutlass13device_kernelIN5flash19enable_sm80_to_sm89INS1_16FlashAttnFwdSm80INS1_25CollectiveMainloopFwdSm80ILi4ELi1ELb0EN4cute5tupleIJNS5_1CILi128EEENS7_ILi48EEENS7_ILi96EEEEEELi96ENS_10bfloat16_tEfNS_4arch4Sm80ELb0ELb1ELb1ELb0ELb1ELb0ELb1ELb0EEENS1_21CollectiveEpilogueFwdINS6_IJS8_SA_S9_EEENS6_IJNS7_ILi1EEESI_SI_EEESC_SE_Li128ELb0ELb1ELb0ELb0EEENS1_19SingleTileSchedulerILb0ELb0ELb1ELi128EEEEEEEEEvNT_6ParamsE,"",@"SHT_CUDA_INFO"
	.sectionflags	@""
	.align	4


	//----- nvinfo : EIATTR_CUDA_API_VERSION
	.align		4
        /*0000*/ 	.byte	0x04, 0x37
        /*0002*/ 	.short	(.L_102 - .L_101)
.L_101:
        /*0004*/ 	.word	0x00000082


	//----- nvinfo : EIATTR_KPARAM_INFO
	.align		4
.L_102:
        /*0008*/ 	.byte	0x04, 0x17
        /*000a*/ 	.short	(.L_104 - .L_103)
.L_103:
        /*000c*/ 	.word	0x00000000
        /*0010*/ 	.short	0x0000
        /*0012*/ 	.short	0x0000
        /*0014*/ 	.byte	0x00, 0xf0, 0x61, 0x10


	//----- nvinfo : EIATTR_SPARSE_MMA_MASK
	.align		4
.L_104:
        /*0018*/ 	.byte	0x03, 0x50
        /*001a*/ 	.short	0x0000


	//----- nvinfo : EIATTR_MAXREG_COUNT
	.align		4
        /*001c*/ 	.byte	0x03, 0x1b
        /*001e*/ 	.short	0x00ff


	//----- nvinfo : EIATTR_MERCURY_ISA_VERSION
	.align		4
        /*0020*/ 	.byte	0x03, 0x5f
        /*0022*/ 	.short	0x0101


	//----- nvinfo : EIATTR_VRC_CTA_INIT_COUNT
	.align		4
        /*0024*/ 	.byte	0x02, 0x4a
	.zero		1
	.zero		1


	//----- nvinfo : EIATTR_EXIT_INSTR_OFFSETS
	.align		4
        /*0028*/ 	.byte	0x04, 0x1c
        /*002a*/ 	.short	(.L_106 - .L_105)


	//   ....[0]....
.L_105:
        /*002c*/ 	.word	0x00000010


	//----- nvinfo : EIATTR_MAX_THREADS
	.align		4
.L_106:
        /*0030*/ 	.byte	0x04, 0x05
        /*0032*/ 	.short	(.L_108 - .L_107)
.L_107:
        /*0034*/ 	.word	0x00000080
        /*0038*/ 	.word	0x00000001
        /*003c*/ 	.word	0x00000001


	//----- nvinfo : EIATTR_CBANK_PARAM_SIZE
	.align		4
.L_108:
        /*0040*/ 	.byte	0x03, 0x19
        /*0042*/ 	.short	0x0418


	//----- nvinfo : EIATTR_PARAM_CBANK
	.align		4
        /*0044*/ 	.byte	0x04, 0x0a
        /*0046*/ 	.short	(.L_110 - .L_109)
	.align		4
.L_109:
        /*0048*/ 	.word	index@(.nv.constant0._ZN7cutlass13device_kernelIN5flash19enable_sm80_to_sm89INS1_16FlashAttnFwdSm80INS1_25CollectiveMainloopFwdSm80ILi4ELi1ELb0EN4cute5tupleIJNS5_1CILi128EEENS7_ILi48EEENS7_ILi96EEEEEELi96ENS_10bfloat16_tEfNS_4arch4Sm80ELb0ELb1ELb1ELb0ELb1ELb0ELb1ELb0EEENS1_21CollectiveEpilogueFwdINS6_IJS8_SA_S9_EEENS6_IJNS7_ILi1EEESI_SI_EEESC_SE_Li128ELb0ELb1ELb0ELb0EEENS1_19SingleTileSchedulerILb0ELb0ELb1ELi128EEEEEEEEEvNT_6ParamsE)
        /*004c*/ 	.short	0x0380
        /*004e*/ 	.short	0x0418


	//----- nvinfo : EIATTR_SW_WAR
	.align		4
.L_110:
        /*0050*/ 	.byte	0x04, 0x36
        /*0052*/ 	.short	(.L_112 - .L_111)
.L_111:
        /*0054*/ 	.word	0x00000008
.L_112:


//--------------------- .nv.info._ZN7cutlass13device_kernelIN5flash19enable_sm80_to_sm89INS1_16FlashAttnFwdSm80INS1_25CollectiveMainloopFwdSm80ILi4ELi1ELb0EN4cute5tupleIJNS5_1CILi128EEENS7_ILi48EEENS7_ILi96EEEEEELi96ENS_10bfloat16_tEfNS_4arch4Sm80ELb0ELb1ELb1ELb1ELb1ELb0ELb1ELb0EEENS1_21CollectiveEpilogueFwdINS6_IJS8_SA_S9_EEENS6_IJNS7_ILi1EEESI_SI_EEESC_SE_Li128ELb1ELb1ELb0ELb0EEENS1_19SingleTileSchedulerILb1ELb0ELb1ELi128EEEEEEEEEvNT_6ParamsE --------------------------
	.section	.nv.info._ZN7cutlass13device_kernelIN5flash19enable_sm80_to_sm89INS1_16FlashAttnFwdSm80INS1_25CollectiveMainloopFwdSm80ILi4ELi1ELb0EN4cute5tupleIJNS5_1CILi128EEENS7_ILi48EEENS7_ILi96EEEEEELi96ENS_10bfloat16_tEfNS_4arch4Sm80ELb0ELb1ELb1ELb1ELb1ELb0ELb1ELb0EEENS1_21CollectiveEpilogueFwdINS6_IJS8_SA_S9_EEENS6_IJNS7_ILi1EEESI_SI_EEESC_SE_Li128ELb1ELb1ELb0ELb0EEENS1_19SingleTileSchedulerILb1ELb0ELb1ELi128EEEEEEEEEvNT_6ParamsE,"",@"SHT_CUDA_INFO"
	.sectionflags	@""
	.align	4


	//----- nvinfo : EIATTR_CUDA_API_VERSION
	.align		4
        /*0000*/ 	.byte	0x04, 0x37
        /*0002*/ 	.short	(.L_114 - .L_113)
.L_113:
        /*0004*/ 	.word	0x00000082


	//----- nvinfo : EIATTR_KPARAM_INFO
	.align		4
.L_114:
        /*0008*/ 	.byte	0x04, 0x17
        /*000a*/ 	.short	(.L_116 - .L_115)
.L_115:
        /*000c*/ 	.word	0x00000000
        /*0010*/ 	.short	0x0000
        /*0012*/ 	.short	0x0000
        /*0014*/ 	.byte	0x00, 0xf0, 0x61, 0x10


	//----- nvinfo : EIATTR_SPARSE_MMA_MASK
	.align		4
.L_116:
        /*0018*/ 	.byte	0x03, 0x50
        /*001a*/ 	.short	0x0000


	//----- nvinfo : EIATTR_MAXREG_COUNT
	.align		4
        /*001c*/ 	.byte	0x03, 0x1b
        /*001e*/ 	.short	0x00ff


	//----- nvinfo : EIATTR_MERCURY_ISA_VERSION
	.align		4
        /*0020*/ 	.byte	0x03, 0x5f
        /*0022*/ 	.short	0x0101


	//----- nvinfo : EIATTR_VRC_CTA_INIT_COUNT
	.align		4
        /*0024*/ 	.byte	0x02, 0x4a
	.zero		1
	.zero		1


	//----- nvinfo : EIATTR_EXIT_INSTR_OFFSETS
	.align		4
        /*0028*/ 	.byte	0x04, 0x1c
        /*002a*/ 	.short	(.L_118 - .L_117)


	//   ....[0]....
.L_117:
        /*002c*/ 	.word	0x00000010


	//----- nvinfo : EIATTR_MAX_THREADS
	.align		4
.L_118:
        /*0030*/ 	.byte	0x04, 0x05
        /*0032*/ 	.short	(.L_120 - .L_119)
.L_119:
        /*0034*/ 	.word	0x00000080
        /*0038*/ 	.word	0x00000001
        /*003c*/ 	.word	0x00000001


	//----- nvinfo : EIATTR_CBANK_PARAM_SIZE
	.align		4
.L_120:
        /*0040*/ 	.byte	0x03, 0x19
        /*0042*/ 	.short	0x0418


	//----- nvinfo : EIATTR_PARAM_CBANK
	.align		4
        /*0044*/ 	.byte	0x04, 0x0a
        /*0046*/ 	.short	(.L_122 - .L_121)
	.align		4
.L_121:
        /*0048*/ 	.word	index@(.nv.constant0._ZN7cutlass13device_kernelIN5flash19enable_sm80_to_sm89INS1_16FlashAttnFwdSm80INS1_25CollectiveMainloopFwdSm80ILi4ELi1ELb0EN4cute5tupleIJNS5_1CILi128EEENS7_ILi48EEENS7_ILi96EEEEEELi96ENS_10bfloat16_tEfNS_4arch4Sm80ELb0ELb1ELb1ELb1ELb1ELb0ELb1ELb0EEENS1_21CollectiveEpilogueFwdINS6_IJS8_SA_S9_EEENS6_IJNS7_ILi1EEESI_SI_EEESC_SE_Li128ELb1ELb1ELb0ELb0EEENS1_19SingleTileSchedulerILb1ELb0ELb1ELi128EEEEEEEEEvNT_6ParamsE)
        /*004c*/ 	.short	0x0380
        /*004e*/ 	.short	0x0418


	//----- nvinfo : EIATTR_SW_WAR
	.align		4
.L_122:
        /*0050*/ 	.byte	0x04, 0x36
        /*0052*/ 	.short	(.L_124 - .L_123)
.L_123:
        /*0054*/ 	.word	0x00000008
.L_124:


//--------------------- .nv.info._ZN7cutlass13device_kernelIN5flash19enable_sm80_to_sm89INS1_16FlashAttnFwdSm80INS1_25CollectiveMainloopFwdSm80ILi4ELi1ELb0EN4cute5tupleIJNS5_1CILi128EEENS7_ILi48EEENS7_ILi96EEEEEELi96ENS_10bfloat16_tEfNS_4arch4Sm80ELb0ELb1ELb1ELb1ELb1ELb1ELb1ELb0EEENS1_21CollectiveEpilogueFwdINS6_IJS8_SA_S9_EEENS6_IJNS7_ILi1EEESI_SI_EEESC_SE_Li128ELb1ELb1ELb0ELb0EEENS1_19SingleTileSchedulerILb1ELb0ELb1ELi128EEEEEEEEEvNT_6ParamsE --------------------------
	.section	.nv.info._ZN7cutlass13device_kernelIN5flash19enable_sm80_to_sm89INS1_16FlashAttnFwdSm80INS1_25CollectiveMainloopFwdSm80ILi4ELi1ELb0EN4cute5tupleIJNS5_1CILi128EEENS7_ILi48EEENS7_ILi96EEEEEELi96ENS_10bfloat16_tEfNS_4arch4Sm80ELb0ELb1ELb1ELb1ELb1ELb1ELb1ELb0EEENS1_21CollectiveEpilogueFwdINS6_IJS8_SA_S9_EEENS6_IJNS7_ILi1EEESI_SI_EEESC_SE_Li128ELb1ELb1ELb0ELb0EEENS1_19SingleTileSchedulerILb1ELb0ELb1ELi128EEEEEEEEEvNT_6ParamsE,"",@"SHT_CUDA_INFO"
	.sectionflags	@""
	.align	4


	//----- nvinfo : EIATTR_CUDA_API_VERSION
	.align		4
        /*0000*/ 	.byte	0x04, 0x37
        /*0002*/ 	.short	(.L_126 - .L_125)
.L_125:
        /*0004*/ 	.word	0x00000082


	//----- nvinfo : EIATTR_KPARAM_INFO
	.align		4
.L_126:
        /*0008*/ 	.byte	0x04, 0x17
        /*000a*/ 	.short	(.L_128 - .L_127)
.L_127:
        /*000c*/ 	.word	0x00000000
        /*0010*/ 	.short	0x0000
        /*0012*/ 	.short	0x0000
        /*0014*/ 	.byte	0x00, 0xf0, 0x61, 0x10


	//----- nvinfo : EIATTR_SPARSE_MMA_MASK
	.align		4
.L_128:
        /*0018*/ 	.byte	0x03, 0x50
        /*001a*/ 	.short	0x0000


	//----- nvinfo : EIATTR_MAXREG_COUNT
	.align		4
        /*001c*/ 	.byte	0x03, 0x1b
        /*001e*/ 	.short	0x00ff


	//----- nvinfo : EIATTR_MERCURY_ISA_VERSION
	.align		4
        /*0020*/ 	.byte	0x03, 0x5f
        /*0022*/ 	.short	0x0101


	//----- nvinfo : EIATTR_VRC_CTA_INIT_COUNT
	.align		4
        /*0024*/ 	.byte	0x02, 0x4a
	.zero		1
	.zero		1


	//----- nvinfo : EIATTR_EXIT_INSTR_OFFSETS
	.align		4
        /*0028*/ 	.byte	0x04, 0x1c
        /*002a*/ 	.short	(.L_130 - .L_129)


	//   ....[0]....
.L_129:
        /*002c*/ 	.word	0x00000010


	//----- nvinfo : EIATTR_MAX_THREADS
	.align		4
.L_130:
        /*0030*/ 	.byte	0x04, 0x05
        /*0032*/ 	.short	(.L_132 - .L_131)
.L_131:
        /*0034*/ 	.word	0x00000080
        /*0038*/ 	.word	0x00000001
        /*003c*/ 	.word	0x00000001


	//----- nvinfo : EIATTR_CBANK_PARAM_SIZE
	.align		4
.L_132:
        /*0040*/ 	.byte	0x03, 0x19
        /*0042*/ 	.short	0x0418


	//----- nvinfo : EIATTR_PARAM_CBANK
	.align		4
        /*0044*/ 	.byte	0x04, 0x0a
        /*0046*/ 	.short	(.L_134 - .L_133)
	.align		4
.L_133:
        /*0048*/ 	.word	index@(.nv.constant0._ZN7cutlass13device_kernelIN5flash19enable_sm80_to_sm89INS1_16FlashAttnFwdSm80INS1_25CollectiveMainloopFwdSm80ILi4ELi1ELb0EN4cute5tupleIJNS5_1CILi128EEENS7_ILi48EEENS7_ILi96EEEEEELi96ENS_10bfloat16_tEfNS_4arch4Sm80ELb0ELb1ELb1ELb1ELb1ELb1ELb1ELb0EEENS1_21CollectiveEpilogueFwdINS6_IJS8_SA_S9_EEENS6_IJNS7_ILi1EEESI_SI_EEESC_SE_Li128ELb1ELb1ELb0ELb0EEENS1_19SingleTileSchedulerILb1ELb0ELb1ELi128EEEEEEEEEvNT_6ParamsE)
        /*004c*/ 	.short	0x0380
        /*004e*/ 	.short	0x0418


	//----- nvinfo : EIATTR_SW_WAR
	.align		4
.L_134:
        /*0050*/ 	.byte	0x04, 0x36
        /*0052*/ 	.short	(.L_136 - .L_135)
.L_135:
        /*0054*/ 	.word	0x00000008
.L_136:


//--------------------- .nv.info._ZN7cutlass13device_kernelIN5flash19enable_sm80_to_sm89INS1_16FlashAttnFwdSm80INS1_25CollectiveMainloopFwdSm80ILi4ELi1ELb0EN4cute5tupleIJNS5_1CILi128EEENS7_ILi64EEENS7_ILi96EEEEEELi96ENS_10bfloat16_tEfNS_4arch4Sm80ELb1ELb0ELb1ELb0ELb1ELb0ELb1ELb0EEENS1_21CollectiveEpilogueFwdINS6_IJS8_SA_S9_EEENS6_IJNS7_ILi1EEESI_SI_EEESC_SE_Li128ELb0ELb1ELb0ELb0EEENS1_30DynamicPersistentTileSchedulerILi128ELi128ELb0ELb1ELb0EEEEEEEEEvNT_6ParamsE --------------------------
	.section	.nv.info._ZN7cutlass13device_kernelIN5flash19enable_sm80_to_sm89INS1_16FlashAttnFwdSm80INS1_25CollectiveMainloopFwdSm80ILi4ELi1ELb0EN4cute5tupleIJNS5_1CILi128EEENS7_ILi64EEENS7_ILi96EEEEEELi96ENS_10bfloat16_tEfNS_4arch4Sm80ELb1ELb0ELb1ELb0ELb1ELb0ELb1ELb0EEENS1_21CollectiveEpilogueFwdINS6_IJS8_SA_S9_EEENS6_IJNS7_ILi1EEESI_SI_EEESC_SE_Li128ELb0ELb1ELb0ELb0EEENS1_30DynamicPersistentTileSchedulerILi128ELi128ELb0ELb1ELb0EEEEEEEEEvNT_6ParamsE,"",@"SHT_CUDA_INFO"
	.sectionflags	@""
	.align	4


	//----- nvinfo : EIATTR_CUDA_API_VERSION
	.align		4
        /*0000*/ 	.byte	0x04, 0x37
        /*0002*/ 	.short	(.L_138 - .L_137)
.L_137:
        /*0004*/ 	.word	0x00000082


	//----- nvinfo : EIATTR_KPARAM_INFO
	.align		4
.L_138:
        /*0008*/ 	.byte	0x04, 0x17
        /*000a*/ 	.short	(.L_140 - .L_139)
.L_139:
        /*000c*/ 	.word	0x00000000
        /*0010*/ 	.short	0x0000
        /*0012*/ 	.short	0x0000
        /*0014*/ 	.byte	0x00, 0xf0, 0xa1, 0x10


	//----- nvinfo : EIATTR_SPARSE_MMA_MASK
	.align		4
.L_140:
        /*0018*/ 	.byte	0x03, 0x50
        /*001a*/ 	.short	0x0000


	//----- nvinfo : EIATTR_MAXREG_COUNT
	.align		4
        /*001c*/ 	.byte	0x03, 0x1b
        /*001e*/ 	.short	0x00ff


	//----- nvinfo : EIATTR_MERCURY_ISA_VERSION
	.align		4
        /*0020*/ 	.byte	0x03, 0x5f
        /*0022*/ 	.short	0x0101


	//----- nvinfo : EIATTR_VRC_CTA_INIT_COUNT
	.align		4
        /*0024*/ 	.byte	0x02, 0x4a
	.zero		1
	.zero		1


	//----- nvinfo : EIATTR_EXIT_INSTR_OFFSETS
	.align		4
        /*0028*/ 	.byte	0x04, 0x1c
        /*002a*/ 	.short	(.L_142 - .L_141)


	//   ....[0]....
.L_141:
        /*002c*/ 	.word	0x00000010


	//----- nvinfo : EIATTR_MAX_THREADS
	.align		4
.L_142:
        /*0030*/ 	.byte	0x04, 0x05
        /*0032*/ 	.short	(.L_144 - .L_143)
.L_143:
        /*0034*/ 	.word	0x00000080
        /*0038*/ 	.word	0x00000001
        /*003c*/ 	.word	0x00000001


	//----- nvinfo : EIATTR_CBANK_PARAM_SIZE
	.align		4
.L_144:
        /*0040*/ 	.byte	0x03, 0x19
        /*0042*/ 	.short	0x0428


	//----- nvinfo : EIATTR_PARAM_CBANK
	.align		4
        /*0044*/ 	.byte	0x04, 0x0a
        /*0046*/ 	.short	(.L_146 - .L_145)
	.align		4
.L_145:
        /*0048*/ 	.word	index@(.nv.constant0._ZN7cutlass13device_kernelIN5flash19enable_sm80_to_sm89INS1_16FlashAttnFwdSm80INS1_25CollectiveMainloopFwdSm80ILi4ELi1ELb0EN4cute5tupleIJNS5_1CILi128EEENS7_ILi64EEENS7_ILi96EEEEEELi96ENS_10bfloat16_tEfNS_4arch4Sm80ELb1ELb0ELb1ELb0ELb1ELb0ELb1ELb0EEENS1_21CollectiveEpilogueFwdINS6_IJS8_SA_S9_EEENS6_IJNS7_ILi1EEESI_SI_EEESC_SE_Li128ELb0ELb1ELb0ELb0EEENS1_30DynamicPersistentTileSchedulerILi128ELi128ELb0ELb1ELb0EEEEEEEEEvNT_6ParamsE)
        /*004c*/ 	.short	0x0380
        /*004e*/ 	.short	0x0428


	//----- nvinfo : EIATTR_SW_WAR
	.align		4
.L_146:
        /*0050*/ 	.byte	0x04, 0x36
        /*0052*/ 	.short	(.L_148 - .L_147)
.L_147:
        /*0054*/ 	.word	0x00000008
.L_148:


//--------------------- .nv.info._ZN7cutlass13device_kernelIN5flash19enable_sm80_to_sm89INS1_16FlashAttnFwdSm80INS1_25CollectiveMainloopFwdSm80ILi4ELi1ELb0EN4cute5tupleIJNS5_1CILi128EEENS7_ILi64EEENS7_ILi96EEEEEELi96ENS_10bfloat16_tEfNS_4arch4Sm80ELb1ELb0ELb1ELb1ELb1ELb0ELb1ELb0EEENS1_21CollectiveEpilogueFwdINS6_IJS8_SA_S9_EEENS6_IJNS7_ILi1EEESI_SI_EEESC_SE_Li128ELb1ELb1ELb0ELb0EEENS1_19SingleTileSchedulerILb1ELb0ELb1ELi128EEEEEEEEEvNT_6ParamsE --------------------------
	.section	.nv.info._ZN7cutlass13device_kernelIN5flash19enable_sm80_to_sm89INS1_16FlashAttnFwdSm80INS1_25CollectiveMainloopFwdSm80ILi4ELi1ELb0EN4cute5tupleIJNS5_1CILi128EEENS7_ILi64EEENS7_ILi96EEEEEELi96ENS_10bfloat16_tEfNS_4arch4Sm80ELb1ELb0ELb1ELb1ELb1ELb0ELb1ELb0EEENS1_21CollectiveEpilogueFwdINS6_IJS8_SA_S9_EEENS6_IJNS7_ILi1EEESI_SI_EEESC_SE_Li128ELb1ELb1ELb0ELb0EEENS1_19SingleTileSchedulerILb1ELb0ELb1ELi128EEEEEEEEEvNT_6ParamsE,"",@"SHT_CUDA_INFO"
	.sectionflags	@""
	.align	4


	//----- nvinfo : EIATTR_CUDA_API_VERSION
	.align		4
        /*0000*/ 	.byte	0x04, 0x37
        /*0002*/ 	.short	(.L_150 - .L_149)
.L_149:
        /*0004*/ 	.word	0x00000082


	//----- nvinfo : EIATTR_KPARAM_INFO
	.align		4
.L_150:
        /*0008*/ 	.byte	0x04, 0x17
        /*000a*/ 	.short	(.L_152 - .L_151)
.L_151:
        /*000c*/ 	.word	0x00000000
        /*0010*/ 	.short	0x0000
        /*0012*/ 	.short	0x0000
        /*0014*/ 	.byte	0x00, 0xf0, 0x61, 0x10


	//----- nvinfo : EIATTR_SPARSE_MMA_MASK
	.align		4
.L_152:
        /*0018*/ 	.byte	0x03, 0x50
        /*001a*/ 	.short	0x0000


	//----- nvinfo : EIATTR_MAXREG_COUNT
	.align		4
        /*001c*/ 	.byte	0x03, 0x1b
        /*001e*/ 	.short	0x00ff


	//----- nvinfo : EIATTR_MERCURY_ISA_VERSION
	.align		4
        /*0020*/ 	.byte	0x03, 0x5f
        /*0022*/ 	.short	0x0101


	//----- nvinfo : EIATTR_VRC_CTA_INIT_COUNT
	.align		4
        /*0024*/ 	.byte	0x02, 0x4a
	.zero		1
	.zero		1


	//----- nvinfo : EIATTR_EXIT_INSTR_OFFSETS
	.align		4
        /*0028*/ 	.byte	0x04, 0x1c
        /*002a*/ 	.short	(.L_154 - .L_153)


	//   ....[0]....
.L_153:
        /*002c*/ 	.word	0x00000010


	//----- nvinfo : EIATTR_MAX_THREADS
	.align		4
.L_154:
        /*0030*/ 	.byte	0x04, 0x05
        /*0032*/ 	.short	(.L_156 - .L_155)
.L_155:
        /*0034*/ 	.word	0x00000080
        /*0038*/ 	.word	0x00000001
        /*003c*/ 	.word	0x00000001


	//----- nvinfo : EIATTR_CBANK_PARAM_SIZE
	.align		4
.L_156:
        /*0040*/ 	.byte	0x03, 0x19
        /*0042*/ 	.short	0x0418


	//----- nvinfo : EIATTR_PARAM_CBANK
	.align		4
        /*0044*/ 	.byte	0x04, 0x0a
        /*0046*/ 	.short	(.L_158 - .L_157)
	.align		4
.L_157:
        /*0048*/ 	.word	index@(.nv.constant0._ZN7cutlass13device_kernelIN5flash19enable_sm80_to_sm89INS1_16FlashAttnFwdSm80INS1_25CollectiveMainloopFwdSm80ILi4ELi1ELb0EN4cute5tupleIJNS5_1CILi128EEENS7_ILi64EEENS7_ILi96EEEEEELi96ENS_10bfloat16_tEfNS_4arch4Sm80ELb1ELb0ELb1ELb1ELb1ELb0ELb1ELb0EEENS1_21CollectiveEpilogueFwdINS6_IJS8_SA_S9_EEENS6_IJNS7_ILi1EEESI_SI_EEESC_SE_Li128ELb1ELb1ELb0ELb0EEENS1_19SingleTileSchedulerILb1ELb0ELb1ELi128EEEEEEEEEvNT_6ParamsE)
        /*004c*/ 	.short	0x0380
        /*004e*/ 	.short	0x0418


	//----- nvinfo : EIATTR_SW_WAR
	.align		4
.L_158:
        /*0050*/ 	.byte	0x04, 0x36
        /*0052*/ 	.short	(.L_160 - .L_159)
.L_159:
        /*0054*/ 	.word	0x00000008
.L_160:


//--------------------- .nv.info._ZN7cutlass13device_kernelIN5flash19enable_sm80_to_sm89INS1_16FlashAttnFwdSm80INS1_25CollectiveMainloopFwdSm80ILi4ELi1ELb0EN4cute5tupleIJNS5_1CILi128EEENS7_ILi64EEENS7_ILi96EEEEEELi96ENS_10bfloat16_tEfNS_4arch4Sm80ELb1ELb0ELb1ELb1ELb1ELb1ELb1ELb0EEENS1_21CollectiveEpilogueFwdINS6_IJS8_SA_S9_EEENS6_IJNS7_ILi1EEESI_SI_EEESC_SE_Li128ELb1ELb1ELb0ELb0EEENS1_19SingleTileSchedulerILb1ELb0ELb1ELi128EEEEEEEEEvNT_6ParamsE --------------------------
	.section	.nv.info._ZN7cutlass13device_kernelIN5flash19enable_sm80_to_sm89INS1_16FlashAttnFwdSm80INS1_25CollectiveMainloopFwdSm80ILi4ELi1ELb0EN4cute5tupleIJNS5_1CILi128EEENS7_ILi64EEENS7_ILi96EEEEEELi96ENS_10bfloat16_tEfNS_4arch4Sm80ELb1ELb0ELb1ELb1ELb1ELb1ELb1ELb0EEENS1_21CollectiveEpilogueFwdINS6_IJS8_SA_S9_EEENS6_IJNS7_ILi1EEESI_SI_EEESC_SE_Li128ELb1ELb1ELb0ELb0EEENS1_19SingleTileSchedulerILb1ELb0ELb1ELi128EEEEEEEEEvNT_6ParamsE,"",@"SHT_CUDA_INFO"
	.sectionflags	@""
	.align	4


	//----- nvinfo : EIATTR_CUDA_API_VERSION
	.align		4
        /*0000*/ 	.byte	0x04, 0x37
        /*0002*/ 	.short	(.L_162 - .L_161)
.L_161:
        /*0004*/ 	.word	0x00000082


	//----- nvinfo : EIATTR_KPARAM_INFO
	.align		4
.L_162:
        /*0008*/ 	.byte	0x04, 0x17
        /*000a*/ 	.short	(.L_164 - .L_163)
.L_163:
        /*000c*/ 	.word	0x00000000
        /*0010*/ 	.short	0x0000
        /*0012*/ 	.short	0x0000
        /*0014*/ 	.byte	0x00, 0xf0, 0x61, 0x10


	//----- nvinfo : EIATTR_SPARSE_MMA_MASK
	.align		4
.L_164:
        /*0018*/ 	.byte	0x03, 0x50
        /*001a*/ 	.short	0x0000


	//----- nvinfo : EIATTR_MAXREG_COUNT
	.align		4
        /*001c*/ 	.byte	0x03, 0x1b
        /*001e*/ 	.short	0x00ff


	//----- nvinfo : EIATTR_MERCURY_ISA_VERSION
	.align		4
        /*0020*/ 	.byte	0x03, 0x5f
        /*0022*/ 	.short	0x0101


	//----- nvinfo : EIATTR_VRC_CTA_INIT_COUNT
	.align		4
        /*0024*/ 	.byte	0x02, 0x4a
	.zero		1
	.zero		1


	//----- nvinfo : EIATTR_EXIT_INSTR_OFFSETS
	.align		4
        /*0028*/ 	.byte	0x04, 0x1c
        /*002a*/ 	.short	(.L_166 - .L_165)


	//   ....[0]....
.L_165:
        /*002c*/ 	.word	0x00000010


	//----- nvinfo : EIATTR_MAX_THREADS
	.align		4
.L_166:
        /*0030*/ 	.byte	0x04, 0x05
        /*0032*/ 	.short	(.L_168 - .L_167)
.L_167:
        /*0034*/ 	.word	0x00000080
        /*0038*/ 	.word	0x00000001
        /*003c*/ 	.word	0x00000001


	//----- nvinfo : EIATTR_CBANK_PARAM_SIZE
	.align		4
.L_168:
        /*0040*/ 	.byte	0x03, 0x19
        /*0042*/ 	.short	0x0418


	//----- nvinfo : EIATTR_PARAM_CBANK
	.align		4
        /*0044*/ 	.byte	0x04, 0x0a
        /*0046*/ 	.short	(.L_170 - .L_169)
	.align		4
.L_169:
        /*0048*/ 	.word	index@(.nv.constant0._ZN7cutlass13device_kernelIN5flash19enable_sm80_to_sm89INS1_16FlashAttnFwdSm80INS1_25CollectiveMainloopFwdSm80ILi4ELi1ELb0EN4cute5tupleIJNS5_1CILi128EEENS7_ILi64EEENS7_ILi96EEEEEELi96ENS_10bfloat16_tEfNS_4arch4Sm80ELb1ELb0ELb1ELb1ELb1ELb1ELb1ELb0EEENS1_21CollectiveEpilogueFwdINS6_IJS8_SA_S9_EEENS6_IJNS7_ILi1EEESI_SI_EEESC_SE_Li128ELb1ELb1ELb0ELb0EEENS1_19SingleTileSchedulerILb1ELb0ELb1ELi128EEEEEEEEEvNT_6ParamsE)
        /*004c*/ 	.short	0x0380
        /*004e*/ 	.short	0x0418


	//----- nvinfo : EIATTR_SW_WAR
	.align		4
.L_170:
        /*0050*/ 	.byte	0x04, 0x36
        /*0052*/ 	.short	(.L_172 - .L_171)
.L_171:
        /*0054*/ 	.word	0x00000008
.L_172:


//--------------------- .nv.callgraph             --------------------------
	.section	.nv.callgraph,"",@"SHT_CUDA_CALLGRAPH"
	.align	4
	.sectionentsize	8
	.align		4
        /*0000*/ 	.word	0x00000000
	.align		4
        /*0004*/ 	.word	0xffffffff
	.align		4
        /*0008*/ 	.word	0x00000000
	.align		4
        /*000c*/ 	.word	0xfffffffe
	.align		4
        /*0010*/ 	.word	0x00000000
	.align		4
        /*0014*/ 	.word	0xfffffffd
	.align		4
        /*0018*/ 	.word	0x00000000
	.align		4
        /*001c*/ 	.word	0xfffffffc


//--------------------- .nv.constant4             --------------------------
	.section	.nv.constant4,"a",@progbits
	.align	8
	.align		8
.nv.constant4:
        /*0000*/ 	.dword	_ZN79_INTERNAL_b10f9c58_43_flash_fwd_hdim96_bf16_paged_softcap_sm80_cu_21e1f8cb_37494cuda3std3__45__cpo5beginE
	.align		8
        /*0008*/ 	.dword	_ZN79_INTERNAL_b10f9c58_43_flash_fwd_hdim96_bf16_paged_softcap_sm80_cu_21e1f8cb_37494cuda3std3__45__cpo3endE
	.align		8
        /*0010*/ 	.dword	_ZN79_INTERNAL_b10f9c58_43_flash_fwd_hdim96_bf16_paged_softcap_sm80_cu_21e1f8cb_37494cuda3std3__45__cpo6cbeginE
	.align		8
        /*0018*/ 	.dword	_ZN79_INTERNAL_b10f9c58_43_flash_fwd_hdim96_bf16_paged_softcap_sm80_cu_21e1f8cb_37494cuda3std3__45__cpo4cendE
	.align		8
        /*0020*/ 	.dword	_ZN79_INTERNAL_b10f9c58_43_flash_fwd_hdim96_bf16_paged_softcap_sm80_cu_21e1f8cb_37494cuda3std3__481_GLOBAL__N__b10f9c58_43_flash_fwd_hdim96_bf16_paged_softcap_sm80_cu_21e1f8cb_37496ignoreE
	.align		8
        /*0028*/ 	.dword	_ZN79_INTERNAL_b10f9c58_43_flash_fwd_hdim96_bf16_paged_softcap_sm80_cu_21e1f8cb_37494cuda3std3__419piecewise_constructE
	.align		8
        /*0030*/ 	.dword	_ZN79_INTERNAL_b10f9c58_43_flash_fwd_hdim96_bf16_paged_softcap_sm80_cu_21e1f8cb_37494cuda3std3__48in_placeE
	.align		8
        /*0038*/ 	.dword	_ZN79_INTERNAL_b10f9c58_43_flash_fwd_hdim96_bf16_paged_softcap_sm80_cu_21e1f8cb_37494cuda3std6ranges3__45__cpo4swapE
	.align		8
        /*0040*/ 	.dword	_ZN79_INTERNAL_b10f9c58_43_flash_fwd_hdim96_bf16_paged_softcap_sm80_cu_21e1f8cb_37494cuda3std6ranges3__45__cpo9iter_moveE
	.align		8
        /*0048*/ 	.dword	_ZN79_INTERNAL_b10f9c58_43_flash_fwd_hdim96_bf16_paged_softcap_sm80_cu_21e1f8cb_37494cute7productE
	.align		8
        /*0050*/ 	.dword	_ZN79_INTERNAL_b10f9c58_43_flash_fwd_hdim96_bf16_paged_softcap_sm80_cu_21e1f8cb_37494cute1_E


//--------------------- .text._ZN7cutlass13device_kernelIN5flash19enable_sm80_to_sm89INS1_16FlashAttnFwdSm80INS1_25CollectiveMainloopFwdSm80ILi4ELi1ELb0EN4cute5tupleIJNS5_1CILi128EEENS7_ILi64EEENS7_ILi96EEEEEELi96ENS_10bfloat16_tEfNS_4arch4Sm80ELb0ELb0ELb1ELb0ELb1ELb0ELb1ELb0EEENS1_21CollectiveEpilogueFwdINS6_IJS8_SA_S9_EEENS6_IJNS7_ILi1EEESI_SI_EEESC_SE_Li128ELb0ELb1ELb0ELb0EEENS1_19SingleTileSchedulerILb0ELb0ELb1ELi128EEEEEEEEEvNT_6ParamsE --------------------------
	.section	.text._ZN7cutlass13device_kernelIN5flash19enable_sm80_to_sm89INS1_16FlashAttnFwdSm80INS1_25CollectiveMainloopFwdSm80ILi4ELi1ELb0EN4cute5tupleIJNS5_1CILi128EEENS7_ILi64EEENS7_ILi96EEEEEELi96ENS_10bfloat16_tEfNS_4arch4Sm80ELb0ELb0ELb1ELb0ELb1ELb0ELb1ELb0EEENS1_21CollectiveEpilogueFwdINS6_IJS8_SA_S9_EEENS6_IJNS7_ILi1EEESI_SI_EEESC_SE_Li128ELb0ELb1ELb0ELb0EEENS1_19SingleTileSchedulerILb0ELb0ELb1ELi128EEEEEEEEEvNT_6ParamsE,"ax",@progbits
	.align	128
.text._ZN7cutlass13device_kernelIN5flash19enable_sm80_to_sm89INS1_16FlashAttnFwdSm80INS1_25CollectiveMainloopFwdSm80ILi4ELi1ELb0EN4cute5tupleIJNS5_1CILi128EEENS7_ILi64EEENS7_ILi96EEEEEELi96ENS_10bfloat16_tEfNS_4arch4Sm80ELb0ELb0ELb1ELb0ELb1ELb0ELb1ELb0EEENS1_21CollectiveEpilogueFwdINS6_IJS8_SA_S9_EEENS6_IJNS7_ILi1EEESI_SI_EEESC_SE_Li128ELb0ELb1ELb0ELb0EEENS1_19SingleTileSchedulerILb0ELb0ELb1ELi128EEEEEEEEEvNT_6ParamsE:
        .type           _ZN7cutlass13device_kernelIN5flash19enable_sm80_to_sm89INS1_16FlashAttnFwdSm80INS1_25CollectiveMainloopFwdSm80ILi4ELi1ELb0EN4cute5tupleIJNS5_1CILi128EEENS7_ILi64EEENS7_ILi96EEEEEELi96ENS_10bfloat16_tEfNS_4arch4Sm80ELb0ELb0ELb1ELb0ELb1ELb0ELb1ELb0EEENS1_21CollectiveEpilogueFwdINS6_IJS8_SA_S9_EEENS6_IJNS7_ILi1EEESI_SI_EEESC_SE_Li128ELb0ELb1ELb0ELb0EEENS1_19SingleTileSchedulerILb0ELb0ELb1ELi128EEEEEEEEEvNT_6ParamsE,@function
        .size           _ZN7cutlass13device_kernelIN5flash19enable_sm80_to_sm89INS1_16FlashAttnFwdSm80INS1_25CollectiveMainloopFwdSm80ILi4ELi1ELb0EN4cute5tupleIJNS5_1CILi128EEENS7_ILi64EEENS7_ILi96EEEEEELi96ENS_10bfloat16_tEfNS_4arch4Sm80ELb0ELb0ELb1ELb0ELb1ELb0ELb1ELb0EEENS1_21CollectiveEpilogueFwdINS6_IJS8_SA_S9_EEENS6_IJNS7_ILi1EEESI_SI_EEESC_SE_Li128ELb0ELb1ELb0ELb0EEENS1_19SingleTileSchedulerILb0ELb0ELb1ELi128EEEEEEEEEvNT_6ParamsE,(.L_x_9 - _ZN7cutlass13device_kernelIN5flash19enable_sm80_to_sm89INS1_16FlashAttnFwdSm80INS1_25CollectiveMainloopFwdSm80ILi4ELi1ELb0EN4cute5tupleIJNS5_1CILi128EEENS7_ILi64EEENS7_ILi96EEEEEELi96ENS_10bfloat16_tEfNS_4arch4Sm80ELb0ELb0ELb1ELb0ELb1ELb0ELb1ELb0EEENS1_21CollectiveEpilogueFwdINS6_IJS8_SA_S9_EEENS6_IJNS7_ILi1EEESI_SI_EEESC_SE_Li128ELb0ELb1ELb0ELb0EEENS1_19SingleTileSchedulerILb0ELb0ELb1ELi128EEEEEEEEEvNT_6ParamsE)
        .other          _ZN7cutlass13device_kernelIN5flash19enable_sm80_to_sm89INS1_16FlashAttnFwdSm80INS1_25CollectiveMainloopFwdSm80ILi4ELi1ELb0EN4cute5tupleIJNS5_1CILi128EEENS7_ILi64EEENS7_ILi96EEEEEELi96ENS_10bfloat16_tEfNS_4arch4Sm80ELb0ELb0ELb1ELb0ELb1ELb0ELb1ELb0EEENS1_21CollectiveEpilogueFwdINS6_IJS8_SA_S9_EEENS6_IJNS7_ILi1EEESI_SI_EEESC_SE_Li128ELb0ELb1ELb0ELb0EEENS1_19SingleTileSchedulerILb0ELb0ELb1ELi128EEEEEEEEEvNT_6ParamsE,@"STO_CUDA_ENTRY STV_DEFAULT"
_ZN7cutlass13device_kernelIN5flash19enable_sm80_to_sm89INS1_16FlashAttnFwdSm80INS1_25CollectiveMainloopFwdSm80ILi4ELi1ELb0EN4cute5tupleIJNS5_1CILi128EEENS7_ILi64EEENS7_ILi96EEEEEELi96ENS_10bfloat16_tEfNS_4arch4Sm80ELb0ELb0ELb1ELb0ELb1ELb0ELb1ELb0EEENS1_21CollectiveEpilogueFwdINS6_IJS8_SA_S9_EEENS6_IJNS7_ILi1EEESI_SI_EEESC_SE_Li128ELb0ELb1ELb0ELb0EEENS1_19SingleTileSchedulerILb0ELb0ELb1ELi128EEEEEEEEEvNT_6ParamsE:
[----:B------:R-:W-:Y:S01]  /*0000*/  LDC R1, c[0x0][0x37c] ;  /* 0x0000df00ff017b82 */ /* 0x000fe20000000800 */
[----:B------:R-:W-:Y:S05]  /*0010*/  EXIT ;  /* 0x000000000000794d */ /* 0x000fea0003800000 */
.L_x_0:
[----:B------:R-:W-:-:S00]  /*0020*/  BRA `(.L_x_0) ;  /* 0xfffffffc00fc7947 */ /* 0x000fc0000383ffff */
[----:B------:R-:W-:-:S00]  /*0030*/  NOP ;  /* 0x0000000000007918 */ /* 0x000fc00000000000 */
        /* <DEDUP_REMOVED lines=12> */
.L_x_9:


//--------------------- .text._ZN7cutlass13device_kernelIN5flash19enable_sm80_to_sm89INS1_16FlashAttnFwdSm80INS1_25CollectiveMainloopFwdSm80ILi4ELi1ELb0EN4cute5tupleIJNS5_1CILi128EEENS7_ILi64EEENS7_ILi96EEEEEELi96ENS_10bfloat16_tEfNS_4arch4Sm80ELb0ELb0ELb1ELb1ELb1ELb0ELb1ELb0EEENS1_21CollectiveEpilogueFwdINS6_IJS8_SA_S9_EEENS6_IJNS7_ILi1EEESI_SI_EEESC_SE_Li128ELb1ELb1ELb0ELb0EEENS1_19SingleTileSchedulerILb1ELb0ELb1ELi128EEEEEEEEEvNT_6ParamsE --------------------------
	.section	.text._ZN7cutlass13device_kernelIN5flash19enable_sm80_to_sm89INS1_16FlashAttnFwdSm80INS1_25CollectiveMainloopFwdSm80ILi4ELi1ELb0EN4cute5tupleIJNS5_1CILi128EEENS7_ILi64EEENS7_ILi96EEEEEELi96ENS_10bfloat16_tEfNS_4arch4Sm80ELb0ELb0ELb1ELb1ELb1ELb0ELb1ELb0EEENS1_21CollectiveEpilogueFwdINS6_IJS8_SA_S9_EEENS6_IJNS7_ILi1EEESI_SI_EEESC_SE_Li128ELb1ELb1ELb0ELb0EEENS1_19SingleTileSchedulerILb1ELb0ELb1ELi128EEEEEEEEEvNT_6ParamsE,"ax",@progbits
	.align	128
.text._ZN7cutlass13device_kernelIN5flash19enable_sm80_to_sm89INS1_16FlashAttnFwdSm80INS1_25CollectiveMainloopFwdSm80ILi4ELi1ELb0EN4cute5tupleIJNS5_1CILi128EEENS7_ILi64EEENS7_ILi96EEEEEELi96ENS_10bfloat16_tEfNS_4arch4Sm80ELb0ELb0ELb1ELb1ELb1ELb0ELb1ELb0EEENS1_21CollectiveEpilogueFwdINS6_IJS8_SA_S9_EEENS6_IJNS7_ILi1EEESI_SI_EEESC_SE_Li128ELb1ELb1ELb0ELb0EEENS1_19SingleTileSchedulerILb1ELb0ELb1ELi128EEEEEEEEEvNT_6ParamsE:
        .type           _ZN7cutlass13device_kernelIN5flash19enable_sm80_to_sm89INS1_16FlashAttnFwdSm80INS1_25CollectiveMainloopFwdSm80ILi4ELi1ELb0EN4cute5tupleIJNS5_1CILi128EEENS7_ILi64EEENS7_ILi96EEEEEELi96ENS_10bfloat16_tEfNS_4arch4Sm80ELb0ELb0ELb1ELb1ELb1ELb0ELb1ELb0EEENS1_21CollectiveEpilogueFwdINS6_IJS8_SA_S9_EEENS6_IJNS7_ILi1EEESI_SI_EEESC_SE_Li128ELb1ELb1ELb0ELb0EEENS1_19SingleTileSchedulerILb1ELb0ELb1ELi128EEEEEEEEEvNT_6ParamsE,@function
        .size           _ZN7cutlass13device_kernelIN5flash19enable_sm80_to_sm89INS1_16FlashAttnFwdSm80INS1_25CollectiveMainloopFwdSm80ILi4ELi1ELb0EN4cute5tupleIJNS5_1CILi128EEENS7_ILi64EEENS7_ILi96EEEEEELi96ENS_10bfloat16_tEfNS_4arch4Sm80ELb0ELb0ELb1ELb1ELb1ELb0ELb1ELb0EEENS1_21CollectiveEpilogueFwdINS6_IJS8_SA_S9_EEENS6_IJNS7_ILi1EEESI_SI_EEESC_SE_Li128ELb1ELb1ELb0ELb0EEENS1_19SingleTileSchedulerILb1ELb0ELb1ELi128EEEEEEEEEvNT_6ParamsE,(.L_x_10 - _ZN7cutlass13device_kernelIN5flash19enable_sm80_to_sm89INS1_16FlashAttnFwdSm80INS1_25CollectiveMainloopFwdSm80ILi4ELi1ELb0EN4cute5tupleIJNS5_1CILi128EEENS7_ILi64EEENS7_ILi96EEEEEELi96ENS_10bfloat16_tEfNS_4arch4Sm80ELb0ELb0ELb1ELb1ELb1ELb0ELb1ELb0EEENS1_21CollectiveEpilogueFwdINS6_IJS8_SA_S9_EEENS6_IJNS7_ILi1EEESI_SI_EEESC_SE_Li128ELb1ELb1ELb0ELb0EEENS1_19SingleTileSchedulerILb1ELb0ELb1ELi128EEEEEEEEEvNT_6ParamsE)
        .other          _ZN7cutlass13device_kernelIN5flash19enable_sm80_to_sm89INS1_16FlashAttnFwdSm80INS1_25CollectiveMainloopFwdSm80ILi4ELi1ELb0EN4cute5tupleIJNS5_1CILi128EEENS7_ILi64EEENS7_ILi96EEEEEELi96ENS_10bfloat16_tEfNS_4arch4Sm80ELb0ELb0ELb1ELb1ELb1ELb0ELb1ELb0EEENS1_21CollectiveEpilogueFwdINS6_IJS8_SA_S9_EEENS6_IJNS7_ILi1EEESI_SI_EEESC_SE_Li128ELb1ELb1ELb0ELb0EEENS1_19SingleTileSchedulerILb1ELb0ELb1ELi128EEEEEEEEEvNT_6ParamsE,@"STO_CUDA_ENTRY STV_DEFAULT"
_ZN7cutlass13device_kernelIN5flash19enable_sm80_to_sm89INS1_16FlashAttnFwdSm80INS1_25CollectiveMainloopFwdSm80ILi4ELi1ELb0EN4cute5tupleIJNS5_1CILi128EEENS7_ILi64EEENS7_ILi96EEEEEELi96ENS_10bfloat16_tEfNS_4arch4Sm80ELb0ELb0ELb1ELb1ELb1ELb0ELb1ELb0EEENS1_21CollectiveEpilogueFwdINS6_IJS8_SA_S9_EEENS6_IJNS7_ILi1EEESI_SI_EEESC_SE_Li128ELb1ELb1ELb0ELb0EEENS1_19SingleTileSchedulerILb1ELb0ELb1ELi128EEEEEEEEEvNT_6ParamsE:
[----:B------:R-:W-:Y:S01]  /*0000*/  LDC R1, c[0x0][0x37c] ;  /* 0x0000df00ff017b82 */ /* 0x000fe20000000800 */
[----:B------:R-:W-:Y:S05]  /*0010*/  EXIT ;  /* 0x000000000000794d */ /* 0x000fea0003800000 */
.L_x_1:
        /* <DEDUP_REMOVED lines=14> */
.L_x_10:


//--------------------- .text._ZN7cutlass13device_kernelIN5flash19enable_sm80_to_sm89INS1_16FlashAttnFwdSm80INS1_25CollectiveMainloopFwdSm80ILi4ELi1ELb0EN4cute5tupleIJNS5_1CILi128EEENS7_ILi64EEENS7_ILi96EEEEEELi96ENS_10bfloat16_tEfNS_4arch4Sm80ELb0ELb0ELb1ELb1ELb1ELb1ELb1ELb0EEENS1_21CollectiveEpilogueFwdINS6_IJS8_SA_S9_EEENS6_IJNS7_ILi1EEESI_SI_EEESC_SE_Li128ELb1ELb1ELb0ELb0EEENS1_19SingleTileSchedulerILb1ELb0ELb1ELi128EEEEEEEEEvNT_6ParamsE --------------------------
	.section	.text._ZN7cutlass13device_kernelIN5flash19enable_sm80_to_sm89INS1_16FlashAttnFwdSm80INS1_25CollectiveMainloopFwdSm80ILi4ELi1ELb0EN4cute5tupleIJNS5_1CILi128EEENS7_ILi64EEENS7_ILi96EEEEEELi96ENS_10bfloat16_tEfNS_4arch4Sm80ELb0ELb0ELb1ELb1ELb1ELb1ELb1ELb0EEENS1_21CollectiveEpilogueFwdINS6_IJS8_SA_S9_EEENS6_IJNS7_ILi1EEESI_SI_EEESC_SE_Li128ELb1ELb1ELb0ELb0EEENS1_19SingleTileSchedulerILb1ELb0ELb1ELi128EEEEEEEEEvNT_6ParamsE,"ax",@progbits
	.align	128
.text._ZN7cutlass13device_kernelIN5flash19enable_sm80_to_sm89INS1_16FlashAttnFwdSm80INS1_25CollectiveMainloopFwdSm80ILi4ELi1ELb0EN4cute5tupleIJNS5_1CILi128EEENS7_ILi64EEENS7_ILi96EEEEEELi96ENS_10bfloat16_tEfNS_4arch4Sm80ELb0ELb0ELb1ELb1ELb1ELb1ELb1ELb0EEENS1_21CollectiveEpilogueFwdINS6_IJS8_SA_S9_EEENS6_IJNS7_ILi1EEESI_SI_EEESC_SE_Li128ELb1ELb1ELb0ELb0EEENS1_19SingleTileSchedulerILb1ELb0ELb1ELi128EEEEEEEEEvNT_6ParamsE:
        .type           _ZN7cutlass13device_kernelIN5flash19enable_sm80_to_sm89INS1_16FlashAttnFwdSm80INS1_25CollectiveMainloopFwdSm80ILi4ELi1ELb0EN4cute5tupleIJNS5_1CILi128EEENS7_ILi64EEENS7_ILi96EEEEEELi96ENS_10bfloat16_tEfNS_4arch4Sm80ELb0ELb0ELb1ELb1ELb1ELb1ELb1ELb0EEENS1_21CollectiveEpilogueFwdINS6_IJS8_SA_S9_EEENS6_IJNS7_ILi1EEESI_SI_EEESC_SE_Li128ELb1ELb1ELb0ELb0EEENS1_19SingleTileSchedulerILb1ELb0ELb1ELi128EEEEEEEEEvNT_6ParamsE,@function
        .size           _ZN7cutlass13device_kernelIN5flash19enable_sm80_to_sm89INS1_16FlashAttnFwdSm80INS1_25CollectiveMainloopFwdSm80ILi4ELi1ELb0EN4cute5tupleIJNS5_1CILi128EEENS7_ILi64EEENS7_ILi96EEEEEELi96ENS_10bfloat16_tEfNS_4arch4Sm80ELb0ELb0ELb1ELb1ELb1ELb1ELb1ELb0EEENS1_21CollectiveEpilogueFwdINS6_IJS8_SA_S9_EEENS6_IJNS7_ILi1EEESI_SI_EEESC_SE_Li128ELb1ELb1ELb0ELb0EEENS1_19SingleTileSchedulerILb1ELb0ELb1ELi128EEEEEEEEEvNT_6ParamsE,(.L_x_11 - _ZN7cutlass13device_kernelIN5flash19enable_sm80_to_sm89INS1_16FlashAttnFwdSm80INS1_25CollectiveMainloopFwdSm80ILi4ELi1ELb0EN4cute5tupleIJNS5_1CILi128EEENS7_ILi64EEENS7_ILi96EEEEEELi96ENS_10bfloat16_tEfNS_4arch4Sm80ELb0ELb0ELb1ELb1ELb1ELb1ELb1ELb0EEENS1_21CollectiveEpilogueFwdINS6_IJS8_SA_S9_EEENS6_IJNS7_ILi1EEESI_SI_EEESC_SE_Li128ELb1ELb1ELb0ELb0EEENS1_19SingleTileSchedulerILb1ELb0ELb1ELi128EEEEEEEEEvNT_6ParamsE)
        .other          _ZN7cutlass13device_kernelIN5flash19enable_sm80_to_sm89INS1_16FlashAttnFwdSm80INS1_25CollectiveMainloopFwdSm80ILi4ELi1ELb0EN4cute5tupleIJNS5_1CILi128EEENS7_ILi64EEENS7_ILi96EEEEEELi96ENS_10bfloat16_tEfNS_4arch4Sm80ELb0ELb0ELb1ELb1ELb1ELb1ELb1ELb0EEENS1_21CollectiveEpilogueFwdINS6_IJS8_SA_S9_EEENS6_IJNS7_ILi1EEESI_SI_EEESC_SE_Li128ELb1ELb1ELb0ELb0EEENS1_19SingleTileSchedulerILb1ELb0ELb1ELi128EEEEEEEEEvNT_6ParamsE,@"STO_CUDA_ENTRY STV_DEFAULT"
_ZN7cutlass13device_kernelIN5flash19enable_sm80_to_sm89INS1_16FlashAttnFwdSm80INS1_25CollectiveMainloopFwdSm80ILi4ELi1ELb0EN4cute5tupleIJNS5_1CILi128EEENS7_ILi64EEENS7_ILi96EEEEEELi96ENS_10bfloat16_tEfNS_4arch4Sm80ELb0ELb0ELb1ELb1ELb1ELb1ELb1ELb0EEENS1_21CollectiveEpilogueFwdINS6_IJS8_SA_S9_EEENS6_IJNS7_ILi1EEESI_SI_EEESC_SE_Li128ELb1ELb1ELb0ELb0EEENS1_19SingleTileSchedulerILb1ELb0ELb1ELi128EEEEEEEEEvNT_6ParamsE:
[----:B------:R-:W-:Y:S01]  /*0000*/  LDC R1, c[0x0][0x37c] ;  /* 0x0000df00ff017b82 */ /* 0x000fe20000000800 */
[----:B------:R-:W-:Y:S05]  /*0010*/  EXIT ;  /* 0x000000000000794d */ /* 0x000fea0003800000 */
.L_x_2:
        /* <DEDUP_REMOVED lines=14> */
.L_x_11:


//--------------------- .text._ZN7cutlass13device_kernelIN5flash19enable_sm80_to_sm89INS1_16FlashAttnFwdSm80INS1_25CollectiveMainloopFwdSm80ILi4ELi1ELb0EN4cute5tupleIJNS5_1CILi128EEENS7_ILi48EEENS7_ILi96EEEEEELi96ENS_10bfloat16_tEfNS_4arch4Sm80ELb0ELb1ELb1ELb0ELb1ELb0ELb1ELb0EEENS1_21CollectiveEpilogueFwdINS6_IJS8_SA_S9_EEENS6_IJNS7_ILi1EEESI_SI_EEESC_SE_Li128ELb0ELb1ELb0ELb0EEENS1_19SingleTileSchedulerILb0ELb0ELb1ELi128EEEEEEEEEvNT_6ParamsE --------------------------
	.section	.text._ZN7cutlass13device_kernelIN5flash19enable_sm80_to_sm89INS1_16FlashAttnFwdSm80INS1_25CollectiveMainloopFwdSm80ILi4ELi1ELb0EN4cute5tupleIJNS5_1CILi128EEENS7_ILi48EEENS7_ILi96EEEEEELi96ENS_10bfloat16_tEfNS_4arch4Sm80ELb0ELb1ELb1ELb0ELb1ELb0ELb1ELb0EEENS1_21CollectiveEpilogueFwdINS6_IJS8_SA_S9_EEENS6_IJNS7_ILi1EEESI_SI_EEESC_SE_Li128ELb0ELb1ELb0ELb0EEENS1_19SingleTileSchedulerILb0ELb0ELb1ELi128EEEEEEEEEvNT_6ParamsE,"ax",@progbits
	.align	128
.text._ZN7cutlass13device_kernelIN5flash19enable_sm80_to_sm89INS1_16FlashAttnFwdSm80INS1_25CollectiveMainloopFwdSm80ILi4ELi1ELb0EN4cute5tupleIJNS5_1CILi128EEENS7_ILi48EEENS7_ILi96EEEEEELi96ENS_10bfloat16_tEfNS_4arch4Sm80ELb0ELb1ELb1ELb0ELb1ELb0ELb1ELb0EEENS1_21CollectiveEpilogueFwdINS6_IJS8_SA_S9_EEENS6_IJNS7_ILi1EEESI_SI_EEESC_SE_Li128ELb0ELb1ELb0ELb0EEENS1_19SingleTileSchedulerILb0ELb0ELb1ELi128EEEEEEEEEvNT_6ParamsE:
        .type           _ZN7cutlass13device_kernelIN5flash19enable_sm80_to_sm89INS1_16FlashAttnFwdSm80INS1_25CollectiveMainloopFwdSm80ILi4ELi1ELb0EN4cute5tupleIJNS5_1CILi128EEENS7_ILi48EEENS7_ILi96EEEEEELi96ENS_10bfloat16_tEfNS_4arch4Sm80ELb0ELb1ELb1ELb0ELb1ELb0ELb1ELb0EEENS1_21CollectiveEpilogueFwdINS6_IJS8_SA_S9_EEENS6_IJNS7_ILi1EEESI_SI_EEESC_SE_Li128ELb0ELb1ELb0ELb0EEENS1_19SingleTileSchedulerILb0ELb0ELb1ELi128EEEEEEEEEvNT_6ParamsE,@function
        .size           _ZN7cutlass13device_kernelIN5flash19enable_sm80_to_sm89INS1_16FlashAttnFwdSm80INS1_25CollectiveMainloopFwdSm80ILi4ELi1ELb0EN4cute5tupleIJNS5_1CILi128EEENS7_ILi48EEENS7_ILi96EEEEEELi96ENS_10bfloat16_tEfNS_4arch4Sm80ELb0ELb1ELb1ELb0ELb1ELb0ELb1ELb0EEENS1_21CollectiveEpilogueFwdINS6_IJS8_SA_S9_EEENS6_IJNS7_ILi1EEESI_SI_EEESC_SE_Li128ELb0ELb1ELb0ELb0EEENS1_19SingleTileSchedulerILb0ELb0ELb1ELi128EEEEEEEEEvNT_6ParamsE,(.L_x_12 - _ZN7cutlass13device_kernelIN5flash19enable_sm80_to_sm89INS1_16FlashAttnFwdSm80INS1_25CollectiveMainloopFwdSm80ILi4ELi1ELb0EN4cute5tupleIJNS5_1CILi128EEENS7_ILi48EEENS7_ILi96EEEEEELi96ENS_10bfloat16_tEfNS_4arch4Sm80ELb0ELb1ELb1ELb0ELb1ELb0ELb1ELb0EEENS1_21CollectiveEpilogueFwdINS6_IJS8_SA_S9_EEENS6_IJNS7_ILi1EEESI_SI_EEESC_SE_Li128ELb0ELb1ELb0ELb0EEENS1_19SingleTileSchedulerILb0ELb0ELb1ELi128EEEEEEEEEvNT_6ParamsE)
        .other          _ZN7cutlass13device_kernelIN5flash19enable_sm80_to_sm89INS1_16FlashAttnFwdSm80INS1_25CollectiveMainloopFwdSm80ILi4ELi1ELb0EN4cute5tupleIJNS5_1CILi128EEENS7_ILi48EEENS7_ILi96EEEEEELi96ENS_10bfloat16_tEfNS_4arch4Sm80ELb0ELb1ELb1ELb0ELb1ELb0ELb1ELb0EEENS1_21CollectiveEpilogueFwdINS6_IJS8_SA_S9_EEENS6_IJNS7_ILi1EEESI_SI_EEESC_SE_Li128ELb0ELb1ELb0ELb0EEENS1_19SingleTileSchedulerILb0ELb0ELb1ELi128EEEEEEEEEvNT_6ParamsE,@"STO_CUDA_ENTRY STV_DEFAULT"
_ZN7cutlass13device_kernelIN5flash19enable_sm80_to_sm89INS1_16FlashAttnFwdSm80INS1_25CollectiveMainloopFwdSm80ILi4ELi1ELb0EN4cute5tupleIJNS5_1CILi128EEENS7_ILi48EEENS7_ILi96EEEEEELi96ENS_10bfloat16_tEfNS_4arch4Sm80ELb0ELb1ELb1ELb0ELb1ELb0ELb1ELb0EEENS1_21CollectiveEpilogueFwdINS6_IJS8_SA_S9_EEENS6_IJNS7_ILi1EEESI_SI_EEESC_SE_Li128ELb0ELb1ELb0ELb0EEENS1_19SingleTileSchedulerILb0ELb0ELb1ELi128EEEEEEEEEvNT_6ParamsE:
[----:B------:R-:W-:Y:S01]  /*0000*/  LDC R1, c[0x0][0x37c] ;  /* 0x0000df00ff017b82 */ /* 0x000fe20000000800 */
[----:B------:R-:W-:Y:S05]  /*0010*/  EXIT ;  /* 0x000000000000794d */ /* 0x000fea0003800000 */
.L_x_3:
        /* <DEDUP_REMOVED lines=14> */
.L_x_12:


//--------------------- .text._ZN7cutlass13device_kernelIN5flash19enable_sm80_to_sm89INS1_16FlashAttnFwdSm80INS1_25CollectiveMainloopFwdSm80ILi4ELi1ELb0EN4cute5tupleIJNS5_1CILi128EEENS7_ILi48EEENS7_ILi96EEEEEELi96ENS_10bfloat16_tEfNS_4arch4Sm80ELb0ELb1ELb1ELb1ELb1ELb0ELb1ELb0EEENS1_21CollectiveEpilogueFwdINS6_IJS8_SA_S9_EEENS6_IJNS7_ILi1EEESI_SI_EEESC_SE_Li128ELb1ELb1ELb0ELb0EEENS1_19SingleTileSchedulerILb1ELb0ELb1ELi128EEEEEEEEEvNT_6ParamsE --------------------------
	.section	.text._ZN7cutlass13device_kernelIN5flash19enable_sm80_to_sm89INS1_16FlashAttnFwdSm80INS1_25CollectiveMainloopFwdSm80ILi4ELi1ELb0EN4cute5tupleIJNS5_1CILi128EEENS7_ILi48EEENS7_ILi96EEEEEELi96ENS_10bfloat16_tEfNS_4arch4Sm80ELb0ELb1ELb1ELb1ELb1ELb0ELb1ELb0EEENS1_21CollectiveEpilogueFwdINS6_IJS8_SA_S9_EEENS6_IJNS7_ILi1EEESI_SI_EEESC_SE_Li128ELb1ELb1ELb0ELb0EEENS1_19SingleTileSchedulerILb1ELb0ELb1ELi128EEEEEEEEEvNT_6ParamsE,"ax",@progbits
	.align	128
.text._ZN7cutlass13device_kernelIN5flash19enable_sm80_to_sm89INS1_16FlashAttnFwdSm80INS1_25CollectiveMainloopFwdSm80ILi4ELi1ELb0EN4cute5tupleIJNS5_1CILi128EEENS7_ILi48EEENS7_ILi96EEEEEELi96ENS_10bfloat16_tEfNS_4arch4Sm80ELb0ELb1ELb1ELb1ELb1ELb0ELb1ELb0EEENS1_21CollectiveEpilogueFwdINS6_IJS8_SA_S9_EEENS6_IJNS7_ILi1EEESI_SI_EEESC_SE_Li128ELb1ELb1ELb0ELb0EEENS1_19SingleTileSchedulerILb1ELb0ELb1ELi128EEEEEEEEEvNT_6ParamsE:
        .type           _ZN7cutlass13device_kernelIN5flash19enable_sm80_to_sm89INS1_16FlashAttnFwdSm80INS1_25CollectiveMainloopFwdSm80ILi4ELi1ELb0EN4cute5tupleIJNS5_1CILi128EEENS7_ILi48EEENS7_ILi96EEEEEELi96ENS_10bfloat16_tEfNS_4arch4Sm80ELb0ELb1ELb1ELb1ELb1ELb0ELb1ELb0EEENS1_21CollectiveEpilogueFwdINS6_IJS8_SA_S9_EEENS6_IJNS7_ILi1EEESI_SI_EEESC_SE_Li128ELb1ELb1ELb0ELb0EEENS1_19SingleTileSchedulerILb1ELb0ELb1ELi128EEEEEEEEEvNT_6ParamsE,@function
        .size           _ZN7cutlass13device_kernelIN5flash19enable_sm80_to_sm89INS1_16FlashAttnFwdSm80INS1_25CollectiveMainloopFwdSm80ILi4ELi1ELb0EN4cute5tupleIJNS5_1CILi128EEENS7_ILi48EEENS7_ILi96EEEEEELi96ENS_10bfloat16_tEfNS_4arch4Sm80ELb0ELb1ELb1ELb1ELb1ELb0ELb1ELb0EEENS1_21CollectiveEpilogueFwdINS6_IJS8_SA_S9_EEENS6_IJNS7_ILi1EEESI_SI_EEESC_SE_Li128ELb1ELb1ELb0ELb0EEENS1_19SingleTileSchedulerILb1ELb0ELb1ELi128EEEEEEEEEvNT_6ParamsE,(.L_x_13 - _ZN7cutlass13device_kernelIN5flash19enable_sm80_to_sm89INS1_16FlashAttnFwdSm80INS1_25CollectiveMainloopFwdSm80ILi4ELi1ELb0EN4cute5tupleIJNS5_1CILi128EEENS7_ILi48EEENS7_ILi96EEEEEELi96ENS_10bfloat16_tEfNS_4arch4Sm80ELb0ELb1ELb1ELb1ELb1ELb0ELb1ELb0EEENS1_21CollectiveEpilogueFwdINS6_IJS8_SA_S9_EEENS6_IJNS7_ILi1EEESI_SI_EEESC_SE_Li128ELb1ELb1ELb0ELb0EEENS1_19SingleTileSchedulerILb1ELb0ELb1ELi128EEEEEEEEEvNT_6ParamsE)
        .other          _ZN7cutlass13device_kernelIN5flash19enable_sm80_to_sm89INS1_16FlashAttnFwdSm80INS1_25CollectiveMainloopFwdSm80ILi4ELi1ELb0EN4cute5tupleIJNS5_1CILi128EEENS7_ILi48EEENS7_ILi96EEEEEELi96ENS_10bfloat16_tEfNS_4arch4Sm80ELb0ELb1ELb1ELb1ELb1ELb0ELb1ELb0EEENS1_21CollectiveEpilogueFwdINS6_IJS8_SA_S9_EEENS6_IJNS7_ILi1EEESI_SI_EEESC_SE_Li128ELb1ELb1ELb0ELb0EEENS1_19SingleTileSchedulerILb1ELb0ELb1ELi128EEEEEEEEEvNT_6ParamsE,@"STO_CUDA_ENTRY STV_DEFAULT"
_ZN7cutlass13device_kernelIN5flash19enable_sm80_to_sm89INS1_16FlashAttnFwdSm80INS1_25CollectiveMainloopFwdSm80ILi4ELi1ELb0EN4cute5tupleIJNS5_1CILi128EEENS7_ILi48EEENS7_ILi96EEEEEELi96ENS_10bfloat16_tEfNS_4arch4Sm80ELb0ELb1ELb1ELb1ELb1ELb0ELb1ELb0EEENS1_21CollectiveEpilogueFwdINS6_IJS8_SA_S9_EEENS6_IJNS7_ILi1EEESI_SI_EEESC_SE_Li128ELb1ELb1ELb0ELb0EEENS1_19SingleTileSchedulerILb1ELb0ELb1ELi128EEEEEEEEEvNT_6ParamsE:
[----:B------:R-:W-:Y:S01]  /*0000*/  LDC R1, c[0x0][0x37c] ;  /* 0x0000df00ff017b82 */ /* 0x000fe20000000800 */
[----:B------:R-:W-:Y:S05]  /*0010*/  EXIT ;  /* 0x000000000000794d */ /* 0x000fea0003800000 */
.L_x_4:
        /* <DEDUP_REMOVED lines=14> */
.L_x_13:


//--------------------- .text._ZN7cutlass13device_kernelIN5flash19enable_sm80_to_sm89INS1_16FlashAttnFwdSm80INS1_25CollectiveMainloopFwdSm80ILi4ELi1ELb0EN4cute5tupleIJNS5_1CILi128EEENS7_ILi48EEENS7_ILi96EEEEEELi96ENS_10bfloat16_tEfNS_4arch4Sm80ELb0ELb1ELb1ELb1ELb1ELb1ELb1ELb0EEENS1_21CollectiveEpilogueFwdINS6_IJS8_SA_S9_EEENS6_IJNS7_ILi1EEESI_SI_EEESC_SE_Li128ELb1ELb1ELb0ELb0EEENS1_19SingleTileSchedulerILb1ELb0ELb1ELi128EEEEEEEEEvNT_6ParamsE --------------------------
	.section	.text._ZN7cutlass13device_kernelIN5flash19enable_sm80_to_sm89INS1_16FlashAttnFwdSm80INS1_25CollectiveMainloopFwdSm80ILi4ELi1ELb0EN4cute5tupleIJNS5_1CILi128EEENS7_ILi48EEENS7_ILi96EEEEEELi96ENS_10bfloat16_tEfNS_4arch4Sm80ELb0ELb1ELb1ELb1ELb1ELb1ELb1ELb0EEENS1_21CollectiveEpilogueFwdINS6_IJS8_SA_S9_EEENS6_IJNS7_ILi1EEESI_SI_EEESC_SE_Li128ELb1ELb1ELb0ELb0EEENS1_19SingleTileSchedulerILb1ELb0ELb1ELi128EEEEEEEEEvNT_6ParamsE,"ax",@progbits
	.align	128
.text._ZN7cutlass13device_kernelIN5flash19enable_sm80_to_sm89INS1_16FlashAttnFwdSm80INS1_25CollectiveMainloopFwdSm80ILi4ELi1ELb0EN4cute5tupleIJNS5_1CILi128EEENS7_ILi48EEENS7_ILi96EEEEEELi96ENS_10bfloat16_tEfNS_4arch4Sm80ELb0ELb1ELb1ELb1ELb1ELb1ELb1ELb0EEENS1_21CollectiveEpilogueFwdINS6_IJS8_SA_S9_EEENS6_IJNS7_ILi1EEESI_SI_EEESC_SE_Li128ELb1ELb1ELb0ELb0EEENS1_19SingleTileSchedulerILb1ELb0ELb1ELi128EEEEEEEEEvNT_6ParamsE:
        .type           _ZN7cutlass13device_kernelIN5flash19enable_sm80_to_sm89INS1_16FlashAttnFwdSm80INS1_25CollectiveMainloopFwdSm80ILi4ELi1ELb0EN4cute5tupleIJNS5_1CILi128EEENS7_ILi48EEENS7_ILi96EEEEEELi96ENS_10bfloat16_tEfNS_4arch4Sm80ELb0ELb1ELb1ELb1ELb1ELb1ELb1ELb0EEENS1_21CollectiveEpilogueFwdINS6_IJS8_SA_S9_EEENS6_IJNS7_ILi1EEESI_SI_EEESC_SE_Li128ELb1ELb1ELb0ELb0EEENS1_19SingleTileSchedulerILb1ELb0ELb1ELi128EEEEEEEEEvNT_6ParamsE,@function
        .size           _ZN7cutlass13device_kernelIN5flash19enable_sm80_to_sm89INS1_16FlashAttnFwdSm80INS1_25CollectiveMainloopFwdSm80ILi4ELi1ELb0EN4cute5tupleIJNS5_1CILi128EEENS7_ILi48EEENS7_ILi96EEEEEELi96ENS_10bfloat16_tEfNS_4arch4Sm80ELb0ELb1ELb1ELb1ELb1ELb1ELb1ELb0EEENS1_21CollectiveEpilogueFwdINS6_IJS8_SA_S9_EEENS6_IJNS7_ILi1EEESI_SI_EEESC_SE_Li128ELb1ELb1ELb0ELb0EEENS1_19SingleTileSchedulerILb1ELb0ELb1ELi128EEEEEEEEEvNT_6ParamsE,(.L_x_14 - _ZN7cutlass13device_kernelIN5flash19enable_sm80_to_sm89INS1_16FlashAttnFwdSm80INS1_25CollectiveMainloopFwdSm80ILi4ELi1ELb0EN4cute5tupleIJNS5_1CILi128EEENS7_ILi48EEENS7_ILi96EEEEEELi96ENS_10bfloat16_tEfNS_4arch4Sm80ELb0ELb1ELb1ELb1ELb1ELb1ELb1ELb0EEENS1_21CollectiveEpilogueFwdINS6_IJS8_SA_S9_EEENS6_IJNS7_ILi1EEESI_SI_EEESC_SE_Li128ELb1ELb1ELb0ELb0EEENS1_19SingleTileSchedulerILb1ELb0ELb1ELi128EEEEEEEEEvNT_6ParamsE)
        .other          _ZN7cutlass13device_kernelIN5flash19enable_sm80_to_sm89INS1_16FlashAttnFwdSm80INS1_25CollectiveMainloopFwdSm80ILi4ELi1ELb0EN4cute5tupleIJNS5_1CILi128EEENS7_ILi48EEENS7_ILi96EEEEEELi96ENS_10bfloat16_tEfNS_4arch4Sm80ELb0ELb1ELb1ELb1ELb1ELb1ELb1ELb0EEENS1_21CollectiveEpilogueFwdINS6_IJS8_SA_S9_EEENS6_IJNS7_ILi1EEESI_SI_EEESC_SE_Li128ELb1ELb1ELb0ELb0EEENS1_19SingleTileSchedulerILb1ELb0ELb1ELi128EEEEEEEEEvNT_6ParamsE,@"STO_CUDA_ENTRY STV_DEFAULT"
_ZN7cutlass13device_kernelIN5flash19enable_sm80_to_sm89INS1_16FlashAttnFwdSm80INS1_25CollectiveMainloopFwdSm80ILi4ELi1ELb0EN4cute5tupleIJNS5_1CILi128EEENS7_ILi48EEENS7_ILi96EEEEEELi96ENS_10bfloat16_tEfNS_4arch4Sm80ELb0ELb1ELb1ELb1ELb1ELb1ELb1ELb0EEENS1_21CollectiveEpilogueFwdINS6_IJS8_SA_S9_EEENS6_IJNS7_ILi1EEESI_SI_EEESC_SE_Li128ELb1ELb1ELb0ELb0EEENS1_19SingleTileSchedulerILb1ELb0ELb1ELi128EEEEEEEEEvNT_6ParamsE:
[----:B------:R-:W-:Y:S01]  /*0000*/  LDC R1, c[0x0][0x37c] ;  /* 0x0000df00ff017b82 */ /* 0x000fe20000000800 */
[----:B------:R-:W-:Y:S05]  /*0010*/  EXIT ;  /* 0x000000000000794d */ /* 0x000fea0003800000 */
.L_x_5:
        /* <DEDUP_REMOVED lines=14> */
.L_x_14:


//--------------------- .text._ZN7cutlass13device_kernelIN5flash19enable_sm80_to_sm89INS1_16FlashAttnFwdSm80INS1_25CollectiveMainloopFwdSm80ILi4ELi1ELb0EN4cute5tupleIJNS5_1CILi128EEENS7_ILi64EEENS7_ILi96EEEEEELi96ENS_10bfloat16_tEfNS_4arch4Sm80ELb1ELb0ELb1ELb0ELb1ELb0ELb1ELb0EEENS1_21CollectiveEpilogueFwdINS6_IJS8_SA_S9_EEENS6_IJNS7_ILi1EEESI_SI_EEESC_SE_Li128ELb0ELb1ELb0ELb0EEENS1_30DynamicPersistentTileSchedulerILi128ELi128ELb0ELb1ELb0EEEEEEEEEvNT_6ParamsE --------------------------
	.section	.text._ZN7cutlass13device_kernelIN5flash19enable_sm80_to_sm89INS1_16FlashAttnFwdSm80INS1_25CollectiveMainloopFwdSm80ILi4ELi1ELb0EN4cute5tupleIJNS5_1CILi128EEENS7_ILi64EEENS7_ILi96EEEEEELi96ENS_10bfloat16_tEfNS_4arch4Sm80ELb1ELb0ELb1ELb0ELb1ELb0ELb1ELb0EEENS1_21CollectiveEpilogueFwdINS6_IJS8_SA_S9_EEENS6_IJNS7_ILi1EEESI_SI_EEESC_SE_Li128ELb0ELb1ELb0ELb0EEENS1_30DynamicPersistentTileSchedulerILi128ELi128ELb0ELb1ELb0EEEEEEEEEvNT_6ParamsE,"ax",@progbits
	.align	128
.text._ZN7cutlass13device_kernelIN5flash19enable_sm80_to_sm89INS1_16FlashAttnFwdSm80INS1_25CollectiveMainloopFwdSm80ILi4ELi1ELb0EN4cute5tupleIJNS5_1CILi128EEENS7_ILi64EEENS7_ILi96EEEEEELi96ENS_10bfloat16_tEfNS_4arch4Sm80ELb1ELb0ELb1ELb0ELb1ELb0ELb1ELb0EEENS1_21CollectiveEpilogueFwdINS6_IJS8_SA_S9_EEENS6_IJNS7_ILi1EEESI_SI_EEESC_SE_Li128ELb0ELb1ELb0ELb0EEENS1_30DynamicPersistentTileSchedulerILi128ELi128ELb0ELb1ELb0EEEEEEEEEvNT_6ParamsE:
        .type           _ZN7cutlass13device_kernelIN5flash19enable_sm80_to_sm89INS1_16FlashAttnFwdSm80INS1_25CollectiveMainloopFwdSm80ILi4ELi1ELb0EN4cute5tupleIJNS5_1CILi128EEENS7_ILi64EEENS7_ILi96EEEEEELi96ENS_10bfloat16_tEfNS_4arch4Sm80ELb1ELb0ELb1ELb0ELb1ELb0ELb1ELb0EEENS1_21CollectiveEpilogueFwdINS6_IJS8_SA_S9_EEENS6_IJNS7_ILi1EEESI_SI_EEESC_SE_Li128ELb0ELb1ELb0ELb0EEENS1_30DynamicPersistentTileSchedulerILi128ELi128ELb0ELb1ELb0EEEEEEEEEvNT_6ParamsE,@function
        .size           _ZN7cutlass13device_kernelIN5flash19enable_sm80_to_sm89INS1_16FlashAttnFwdSm80INS1_25CollectiveMainloopFwdSm80ILi4ELi1ELb0EN4cute5tupleIJNS5_1CILi128EEENS7_ILi64EEENS7_ILi96EEEEEELi96ENS_10bfloat16_tEfNS_4arch4Sm80ELb1ELb0ELb1ELb0ELb1ELb0ELb1ELb0EEENS1_21CollectiveEpilogueFwdINS6_IJS8_SA_S9_EEENS6_IJNS7_ILi1EEESI_SI_EEESC_SE_Li128ELb0ELb1ELb0ELb0EEENS1_30DynamicPersistentTileSchedulerILi128ELi128ELb0ELb1ELb0EEEEEEEEEvNT_6ParamsE,(.L_x_15 - _ZN7cutlass13device_kernelIN5flash19enable_sm80_to_sm89INS1_16FlashAttnFwdSm80INS1_25CollectiveMainloopFwdSm80ILi4ELi1ELb0EN4cute5tupleIJNS5_1CILi128EEENS7_ILi64EEENS7_ILi96EEEEEELi96ENS_10bfloat16_tEfNS_4arch4Sm80ELb1ELb0ELb1ELb0ELb1ELb0ELb1ELb0EEENS1_21CollectiveEpilogueFwdINS6_IJS8_SA_S9_EEENS6_IJNS7_ILi1EEESI_SI_EEESC_SE_Li128ELb0ELb1ELb0ELb0EEENS1_30DynamicPersistentTileSchedulerILi128ELi128ELb0ELb1ELb0EEEEEEEEEvNT_6ParamsE)
        .other          _ZN7cutlass13device_kernelIN5flash19enable_sm80_to_sm89INS1_16FlashAttnFwdSm80INS1_25CollectiveMainloopFwdSm80ILi4ELi1ELb0EN4cute5tupleIJNS5_1CILi128EEENS7_ILi64EEENS7_ILi96EEEEEELi96ENS_10bfloat16_tEfNS_4arch4Sm80ELb1ELb0ELb1ELb0ELb1ELb0ELb1ELb0EEENS1_21CollectiveEpilogueFwdINS6_IJS8_SA_S9_EEENS6_IJNS7_ILi1EEESI_SI_EEESC_SE_Li128ELb0ELb1ELb0ELb0EEENS1_30DynamicPersistentTileSchedulerILi128ELi128ELb0ELb1ELb0EEEEEEEEEvNT_6ParamsE,@"STO_CUDA_ENTRY STV_DEFAULT"
_ZN7cutlass13device_kernelIN5flash19enable_sm80_to_sm89INS1_16FlashAttnFwdSm80INS1_25CollectiveMainloopFwdSm80ILi4ELi1ELb0EN4cute5tupleIJNS5_1CILi128EEENS7_ILi64EEENS7_ILi96EEEEEELi96ENS_10bfloat16_tEfNS_4arch4Sm80ELb1ELb0ELb1ELb0ELb1ELb0ELb1ELb0EEENS1_21CollectiveEpilogueFwdINS6_IJS8_SA_S9_EEENS6_IJNS7_ILi1EEESI_SI_EEESC_SE_Li128ELb0ELb1ELb0ELb0EEENS1_30DynamicPersistentTileSchedulerILi128ELi128ELb0ELb1ELb0EEEEEEEEEvNT_6ParamsE:
[----:B------:R-:W-:Y:S01]  /*0000*/  LDC R1, c[0x0][0x37c] ;  /* 0x0000df00ff017b82 */ /* 0x000fe20000000800 */
[----:B------:R-:W-:Y:S05]  /*0010*/  EXIT ;  /* 0x000000000000794d */ /* 0x000fea0003800000 */
.L_x_6:
        /* <DEDUP_REMOVED lines=14> */
.L_x_15:


//--------------------- .text._ZN7cutlass13device_kernelIN5flash19enable_sm80_to_sm89INS1_16FlashAttnFwdSm80INS1_25CollectiveMainloopFwdSm80ILi4ELi1ELb0EN4cute5tupleIJNS5_1CILi128EEENS7_ILi64EEENS7_ILi96EEEEEELi96ENS_10bfloat16_tEfNS_4arch4Sm80ELb1ELb0ELb1ELb1ELb1ELb0ELb1ELb0EEENS1_21CollectiveEpilogueFwdINS6_IJS8_SA_S9_EEENS6_IJNS7_ILi1EEESI_SI_EEESC_SE_Li128ELb1ELb1ELb0ELb0EEENS1_19SingleTileSchedulerILb1ELb0ELb1ELi128EEEEEEEEEvNT_6ParamsE --------------------------
	.section	.text._ZN7cutlass13device_kernelIN5flash19enable_sm80_to_sm89INS1_16FlashAttnFwdSm80INS1_25CollectiveMainloopFwdSm80ILi4ELi1ELb0EN4cute5tupleIJNS5_1CILi128EEENS7_ILi64EEENS7_ILi96EEEEEELi96ENS_10bfloat16_tEfNS_4arch4Sm80ELb1ELb0ELb1ELb1ELb1ELb0ELb1ELb0EEENS1_21CollectiveEpilogueFwdINS6_IJS8_SA_S9_EEENS6_IJNS7_ILi1EEESI_SI_EEESC_SE_Li128ELb1ELb1ELb0ELb0EEENS1_19SingleTileSchedulerILb1ELb0ELb1ELi128EEEEEEEEEvNT_6ParamsE,"ax",@progbits
	.align	128
.text._ZN7cutlass13device_kernelIN5flash19enable_sm80_to_sm89INS1_16FlashAttnFwdSm80INS1_25CollectiveMainloopFwdSm80ILi4ELi1ELb0EN4cute5tupleIJNS5_1CILi128EEENS7_ILi64EEENS7_ILi96EEEEEELi96ENS_10bfloat16_tEfNS_4arch4Sm80ELb1ELb0ELb1ELb1ELb1ELb0ELb1ELb0EEENS1_21CollectiveEpilogueFwdINS6_IJS8_SA_S9_EEENS6_IJNS7_ILi1EEESI_SI_EEESC_SE_Li128ELb1ELb1ELb0ELb0EEENS1_19SingleTileSchedulerILb1ELb0ELb1ELi128EEEEEEEEEvNT_6ParamsE:
        .type           _ZN7cutlass13device_kernelIN5flash19enable_sm80_to_sm89INS1_16FlashAttnFwdSm80INS1_25CollectiveMainloopFwdSm80ILi4ELi1ELb0EN4cute5tupleIJNS5_1CILi128EEENS7_ILi64EEENS7_ILi96EEEEEELi96ENS_10bfloat16_tEfNS_4arch4Sm80ELb1ELb0ELb1ELb1ELb1ELb0ELb1ELb0EEENS1_21CollectiveEpilogueFwdINS6_IJS8_SA_S9_EEENS6_IJNS7_ILi1EEESI_SI_EEESC_SE_Li128ELb1ELb1ELb0ELb0EEENS1_19SingleTileSchedulerILb1ELb0ELb1ELi128EEEEEEEEEvNT_6ParamsE,@function
        .size           _ZN7cutlass13device_kernelIN5flash19enable_sm80_to_sm89INS1_16FlashAttnFwdSm80INS1_25CollectiveMainloopFwdSm80ILi4ELi1ELb0EN4cute5tupleIJNS5_1CILi128EEENS7_ILi64EEENS7_ILi96EEEEEELi96ENS_10bfloat16_tEfNS_4arch4Sm80ELb1ELb0ELb1ELb1ELb1ELb0ELb1ELb0EEENS1_21CollectiveEpilogueFwdINS6_IJS8_SA_S9_EEENS6_IJNS7_ILi1EEESI_SI_EEESC_SE_Li128ELb1ELb1ELb0ELb0EEENS1_19SingleTileSchedulerILb1ELb0ELb1ELi128EEEEEEEEEvNT_6ParamsE,(.L_x_16 - _ZN7cutlass13device_kernelIN5flash19enable_sm80_to_sm89INS1_16FlashAttnFwdSm80INS1_25CollectiveMainloopFwdSm80ILi4ELi1ELb0EN4cute5tupleIJNS5_1CILi128EEENS7_ILi64EEENS7_ILi96EEEEEELi96ENS_10bfloat16_tEfNS_4arch4Sm80ELb1ELb0ELb1ELb1ELb1ELb0ELb1ELb0EEENS1_21CollectiveEpilogueFwdINS6_IJS8_SA_S9_EEENS6_IJNS7_ILi1EEESI_SI_EEESC_SE_Li128ELb1ELb1ELb0ELb0EEENS1_19SingleTileSchedulerILb1ELb0ELb1ELi128EEEEEEEEEvNT_6ParamsE)
        .other          _ZN7cutlass13device_kernelIN5flash19enable_sm80_to_sm89INS1_16FlashAttnFwdSm80INS1_25CollectiveMainloopFwdSm80ILi4ELi1ELb0EN4cute5tupleIJNS5_1CILi128EEENS7_ILi64EEENS7_ILi96EEEEEELi96ENS_10bfloat16_tEfNS_4arch4Sm80ELb1ELb0ELb1ELb1ELb1ELb0ELb1ELb0EEENS1_21CollectiveEpilogueFwdINS6_IJS8_SA_S9_EEENS6_IJNS7_ILi1EEESI_SI_EEESC_SE_Li128ELb1ELb1ELb0ELb0EEENS1_19SingleTileSchedulerILb1ELb0ELb1ELi128EEEEEEEEEvNT_6ParamsE,@"STO_CUDA_ENTRY STV_DEFAULT"
_ZN7cutlass13device_kernelIN5flash19enable_sm80_to_sm89INS1_16FlashAttnFwdSm80INS1_25CollectiveMainloopFwdSm80ILi4ELi1ELb0EN4cute5tupleIJNS5_1CILi128EEENS7_ILi64EEENS7_ILi96EEEEEELi96ENS_10bfloat16_tEfNS_4arch4Sm80ELb1ELb0ELb1ELb1ELb1ELb0ELb1ELb0EEENS1_21CollectiveEpilogueFwdINS6_IJS8_SA_S9_EEENS6_IJNS7_ILi1EEESI_SI_EEESC_SE_Li128ELb1ELb1ELb0ELb0EEENS1_19SingleTileSchedulerILb1ELb0ELb1ELi128EEEEEEEEEvNT_6ParamsE:
[----:B------:R-:W-:Y:S01]  /*0000*/  LDC R1, c[0x0][0x37c] ;  /* 0x0000df00ff017b82 */ /* 0x000fe20000000800 */
[----:B------:R-:W-:Y:S05]  /*0010*/  EXIT ;  /* 0x000000000000794d */ /* 0x000fea0003800000 */
.L_x_7:
        /* <DEDUP_REMOVED lines=14> */
.L_x_16:


//--------------------- .text._ZN7cutlass13device_kernelIN5flash19enable_sm80_to_sm89INS1_16FlashAttnFwdSm80INS1_25CollectiveMainloopFwdSm80ILi4ELi1ELb0EN4cute5tupleIJNS5_1CILi128EEENS7_ILi64EEENS7_ILi96EEEEEELi96ENS_10bfloat16_tEfNS_4arch4Sm80ELb1ELb0ELb1ELb1ELb1ELb1ELb1ELb0EEENS1_21CollectiveEpilogueFwdINS6_IJS8_SA_S9_EEENS6_IJNS7_ILi1EEESI_SI_EEESC_SE_Li128ELb1ELb1ELb0ELb0EEENS1_19SingleTileSchedulerILb1ELb0ELb1ELi128EEEEEEEEEvNT_6ParamsE --------------------------
	.section	.text._ZN7cutlass13device_kernelIN5flash19enable_sm80_to_sm89INS1_16FlashAttnFwdSm80INS1_25CollectiveMainloopFwdSm80ILi4ELi1ELb0EN4cute5tupleIJNS5_1CILi128EEENS7_ILi64EEENS7_ILi96EEEEEELi96ENS_10bfloat16_tEfNS_4arch4Sm80ELb1ELb0ELb1ELb1ELb1ELb1ELb1ELb0EEENS1_21CollectiveEpilogueFwdINS6_IJS8_SA_S9_EEENS6_IJNS7_ILi1EEESI_SI_EEESC_SE_Li128ELb1ELb1ELb0ELb0EEENS1_19SingleTileSchedulerILb1ELb0ELb1ELi128EEEEEEEEEvNT_6ParamsE,"ax",@progbits
	.align	128
.text._ZN7cutlass13device_kernelIN5flash19enable_sm80_to_sm89INS1_16FlashAttnFwdSm80INS1_25CollectiveMainloopFwdSm80ILi4ELi1ELb0EN4cute5tupleIJNS5_1CILi128EEENS7_ILi64EEENS7_ILi96EEEEEELi96ENS_10bfloat16_tEfNS_4arch4Sm80ELb1ELb0ELb1ELb1ELb1ELb1ELb1ELb0EEENS1_21CollectiveEpilogueFwdINS6_IJS8_SA_S9_EEENS6_IJNS7_ILi1EEESI_SI_EEESC_SE_Li128ELb1ELb1ELb0ELb0EEENS1_19SingleTileSchedulerILb1ELb0ELb1ELi128EEEEEEEEEvNT_6ParamsE:
        .type           _ZN7cutlass13device_kernelIN5flash19enable_sm80_to_sm89INS1_16FlashAttnFwdSm80INS1_25CollectiveMainloopFwdSm80ILi4ELi1ELb0EN4cute5tupleIJNS5_1CILi128EEENS7_ILi64EEENS7_ILi96EEEEEELi96ENS_10bfloat16_tEfNS_4arch4Sm80ELb1ELb0ELb1ELb1ELb1ELb1ELb1ELb0EEENS1_21CollectiveEpilogueFwdINS6_IJS8_SA_S9_EEENS6_IJNS7_ILi1EEESI_SI_EEESC_SE_Li128ELb1ELb1ELb0ELb0EEENS1_19SingleTileSchedulerILb1ELb0ELb1ELi128EEEEEEEEEvNT_6ParamsE,@function
        .size           _ZN7cutlass13device_kernelIN5flash19enable_sm80_to_sm89INS1_16FlashAttnFwdSm80INS1_25CollectiveMainloopFwdSm80ILi4ELi1ELb0EN4cute5tupleIJNS5_1CILi128EEENS7_ILi64EEENS7_ILi96EEEEEELi96ENS_10bfloat16_tEfNS_4arch4Sm80ELb1ELb0ELb1ELb1ELb1ELb1ELb1ELb0EEENS1_21CollectiveEpilogueFwdINS6_IJS8_SA_S9_EEENS6_IJNS7_ILi1EEESI_SI_EEESC_SE_Li128ELb1ELb1ELb0ELb0EEENS1_19SingleTileSchedulerILb1ELb0ELb1ELi128EEEEEEEEEvNT_6ParamsE,(.L_x_17 - _ZN7cutlass13device_kernelIN5flash19enable_sm80_to_sm89INS1_16FlashAttnFwdSm80INS1_25CollectiveMainloopFwdSm80ILi4ELi1ELb0EN4cute5tupleIJNS5_1CILi128EEENS7_ILi64EEENS7_ILi96EEEEEELi96ENS_10bfloat16_tEfNS_4arch4Sm80ELb1ELb0ELb1ELb1ELb1ELb1ELb1ELb0EEENS1_21CollectiveEpilogueFwdINS6_IJS8_SA_S9_EEENS6_IJNS7_ILi1EEESI_SI_EEESC_SE_Li128ELb1ELb1ELb0ELb0EEENS1_19SingleTileSchedulerILb1ELb0ELb1ELi128EEEEEEEEEvNT_6ParamsE)
        .other          _ZN7cutlass13device_kernelIN5flash19enable_sm80_to_sm89INS1_16FlashAttnFwdSm80INS1_25CollectiveMainloopFwdSm80ILi4ELi1ELb0EN4cute5tupleIJNS5_1CILi128EEENS7_ILi64EEENS7_ILi96EEEEEELi96ENS_10bfloat16_tEfNS_4arch4Sm80ELb1ELb0ELb1ELb1ELb1ELb1ELb1ELb0EEENS1_21CollectiveEpilogueFwdINS6_IJS8_SA_S9_EEENS6_IJNS7_ILi1EEESI_SI_EEESC_SE_Li128ELb1ELb1ELb0ELb0EEENS1_19SingleTileSchedulerILb1ELb0ELb1ELi128EEEEEEEEEvNT_6ParamsE,@"STO_CUDA_ENTRY STV_DEFAULT"
_ZN7cutlass13device_kernelIN5flash19enable_sm80_to_sm89INS1_16FlashAttnFwdSm80INS1_25CollectiveMainloopFwdSm80ILi4ELi1ELb0EN4cute5tupleIJNS5_1CILi128EEENS7_ILi64EEENS7_ILi96EEEEEELi96ENS_10bfloat16_tEfNS_4arch4Sm80ELb1ELb0ELb1ELb1ELb1ELb1ELb1ELb0EEENS1_21CollectiveEpilogueFwdINS6_IJS8_SA_S9_EEENS6_IJNS7_ILi1EEESI_SI_EEESC_SE_Li128ELb1ELb1ELb0ELb0EEENS1_19SingleTileSchedulerILb1ELb0ELb1ELi128EEEEEEEEEvNT_6ParamsE:
[----:B------:R-:W-:Y:S01]  /*0000*/  LDC R1, c[0x0][0x37c] ;  /* 0x0000df00ff017b82 */ /* 0x000fe20000000800 */
[----:B------:R-:W-:Y:S05]  /*0010*/  EXIT ;  /* 0x000000000000794d */ /* 0x000fea0003800000 */
.L_x_8:
        /* <DEDUP_REMOVED lines=14> */
.L_x_17:


//--------------------- .nv.shared.reserved.0     --------------------------
	.section	.nv.shared.reserved.0,"aw",@nobits
	.weak		__nv_reservedSMEM_offset_0_alias
	.size		__nv_reservedSMEM_offset_0_alias, 0, 64
	.other		__nv_reservedSMEM_offset_0_alias,@"STO_CUDA_RESERVED_SHARED STV_DEFAULT"
__nv_reservedSMEM_offset_0_alias:
	.zero		0
	.zero		64


//--------------------- .nv.global                --------------------------
	.section	.nv.global,"aw",@nobits
.nv.global:
	.type		_ZN79_INTERNAL_b10f9c58_43_flash_fwd_hdim96_bf16_paged_softcap_sm80_cu_21e1f8cb_37494cute1_E,@object
	.size		_ZN79_INTERNAL_b10f9c58_43_flash_fwd_hdim96_bf16_paged_softcap_sm80_cu_21e1f8cb_37494cute1_E,(_ZN79_INTERNAL_b10f9c58_43_flash_fwd_hdim96_bf16_paged_softcap_sm80_cu_21e1f8cb_37494cuda3std3__45__cpo6cbeginE - _ZN79_INTERNAL_b10f9c58_43_flash_fwd_hdim96_bf16_paged_softcap_sm80_cu_21e1f8cb_37494cute1_E)
_ZN79_INTERNAL_b10f9c58_43_flash_fwd_hdim96_bf16_paged_softcap_sm80_cu_21e1f8cb_37494cute1_E:
	.zero		1
	.type		_ZN79_INTERNAL_b10f9c58_43_flash_fwd_hdim96_bf16_paged_softcap_sm80_cu_21e1f8cb_37494cuda3std3__45__cpo6cbeginE,@object
	.size		_ZN79_INTERNAL_b10f9c58_43_flash_fwd_hdim96_bf16_paged_softcap_sm80_cu_21e1f8cb_37494cuda3std3__45__cpo6cbeginE,(_ZN79_INTERNAL_b10f9c58_43_flash_fwd_hdim96_bf16_paged_softcap_sm80_cu_21e1f8cb_37494cuda3std3__48in_placeE - _ZN79_INTERNAL_b10f9c58_43_flash_fwd_hdim96_bf16_paged_softcap_sm80_cu_21e1f8cb_37494cuda3std3__45__cpo6cbeginE)
_ZN79_INTERNAL_b10f9c58_43_flash_fwd_hdim96_bf16_paged_softcap_sm80_cu_21e1f8cb_37494cuda3std3__45__cpo6cbeginE:
	.zero		1
	.type		_ZN79_INTERNAL_b10f9c58_43_flash_fwd_hdim96_bf16_paged_softcap_sm80_cu_21e1f8cb_37494cuda3std3__48in_placeE,@object
	.size		_ZN79_INTERNAL_b10f9c58_43_flash_fwd_hdim96_bf16_paged_softcap_sm80_cu_21e1f8cb_37494cuda3std3__48in_placeE,(_ZN79_INTERNAL_b10f9c58_43_flash_fwd_hdim96_bf16_paged_softcap_sm80_cu_21e1f8cb_37494cuda3std6ranges3__45__cpo9iter_moveE - _ZN79_INTERNAL_b10f9c58_43_flash_fwd_hdim96_bf16_paged_softcap_sm80_cu_21e1f8cb_37494cuda3std3__48in_placeE)
_ZN79_INTERNAL_b10f9c58_43_flash_fwd_hdim96_bf16_paged_softcap_sm80_cu_21e1f8cb_37494cuda3std3__48in_placeE:
	.zero		1
	.type		_ZN79_INTERNAL_b10f9c58_43_flash_fwd_hdim96_bf16_paged_softcap_sm80_cu_21e1f8cb_37494cuda3std6ranges3__45__cpo9iter_moveE,@object
	.size		_ZN79_INTERNAL_b10f9c58_43_flash_fwd_hdim96_bf16_paged_softcap_sm80_cu_21e1f8cb_37494cuda3std6ranges3__45__cpo9iter_moveE,(_ZN79_INTERNAL_b10f9c58_43_flash_fwd_hdim96_bf16_paged_softcap_sm80_cu_21e1f8cb_37494cuda3std3__45__cpo5beginE - _ZN79_INTERNAL_b10f9c58_43_flash_fwd_hdim96_bf16_paged_softcap_sm80_cu_21e1f8cb_37494cuda3std6ranges3__45__cpo9iter_moveE)
_ZN79_INTERNAL_b10f9c58_43_flash_fwd_hdim96_bf16_paged_softcap_sm80_cu_21e1f8cb_37494cuda3std6ranges3__45__cpo9iter_moveE:
	.zero		1
	.type		_ZN79_INTERNAL_b10f9c58_43_flash_fwd_hdim96_bf16_paged_softcap_sm80_cu_21e1f8cb_37494cuda3std3__45__cpo5beginE,@object
	.size		_ZN79_INTERNAL_b10f9c58_43_flash_fwd_hdim96_bf16_paged_softcap_sm80_cu_21e1f8cb_37494cuda3std3__45__cpo5beginE,(_ZN79_INTERNAL_b10f9c58_43_flash_fwd_hdim96_bf16_paged_softcap_sm80_cu_21e1f8cb_37494cuda3std3__481_GLOBAL__N__b10f9c58_43_flash_fwd_hdim96_bf16_paged_softcap_sm80_cu_21e1f8cb_37496ignoreE - _ZN79_INTERNAL_b10f9c58_43_flash_fwd_hdim96_bf16_paged_softcap_sm80_cu_21e1f8cb_37494cuda3std3__45__cpo5beginE)
_ZN79_INTERNAL_b10f9c58_43_flash_fwd_hdim96_bf16_paged_softcap_sm80_cu_21e1f8cb_37494cuda3std3__45__cpo5beginE:
	.zero		1
	.type		_ZN79_INTERNAL_b10f9c58_43_flash_fwd_hdim96_bf16_paged_softcap_sm80_cu_21e1f8cb_37494cuda3std3__481_GLOBAL__N__b10f9c58_43_flash_fwd_hdim96_bf16_paged_softcap_sm80_cu_21e1f8cb_37496ignoreE,@object
	.size		_ZN79_INTERNAL_b10f9c58_43_flash_fwd_hdim96_bf16_paged_softcap_sm80_cu_21e1f8cb_37494cuda3std3__481_GLOBAL__N__b10f9c58_43_flash_fwd_hdim96_bf16_paged_softcap_sm80_cu_21e1f8cb_37496ignoreE,(_ZN79_INTERNAL_b10f9c58_43_flash_fwd_hdim96_bf16_paged_softcap_sm80_cu_21e1f8cb_37494cute7productE - _ZN79_INTERNAL_b10f9c58_43_flash_fwd_hdim96_bf16_paged_softcap_sm80_cu_21e1f8cb_37494cuda3std3__481_GLOBAL__N__b10f9c58_43_flash_fwd_hdim96_bf16_paged_softcap_sm80_cu_21e1f8cb_37496ignoreE)
_ZN79_INTERNAL_b10f9c58_43_flash_fwd_hdim96_bf16_paged_softcap_sm80_cu_21e1f8cb_37494cuda3std3__481_GLOBAL__N__b10f9c58_43_flash_fwd_hdim96_bf16_paged_softcap_sm80_cu_21e1f8cb_37496ignoreE:
	.zero		1
	.type		_ZN79_INTERNAL_b10f9c58_43_flash_fwd_hdim96_bf16_paged_softcap_sm80_cu_21e1f8cb_37494cute7productE,@object
	.size		_ZN79_INTERNAL_b10f9c58_43_flash_fwd_hdim96_bf16_paged_softcap_sm80_cu_21e1f8cb_37494cute7productE,(_ZN79_INTERNAL_b10f9c58_43_flash_fwd_hdim96_bf16_paged_softcap_sm80_cu_21e1f8cb_37494cuda3std3__45__cpo3endE - _ZN79_INTERNAL_b10f9c58_43_flash_fwd_hdim96_bf16_paged_softcap_sm80_cu_21e1f8cb_37494cute7productE)
_ZN79_INTERNAL_b10f9c58_43_flash_fwd_hdim96_bf16_paged_softcap_sm80_cu_21e1f8cb_37494cute7productE:
	.zero		1
	.type		_ZN79_INTERNAL_b10f9c58_43_flash_fwd_hdim96_bf16_paged_softcap_sm80_cu_21e1f8cb_37494cuda3std3__45__cpo3endE,@object
	.size		_ZN79_INTERNAL_b10f9c58_43_flash_fwd_hdim96_bf16_paged_softcap_sm80_cu_21e1f8cb_37494cuda3std3__45__cpo3endE,(_ZN79_INTERNAL_b10f9c58_43_flash_fwd_hdim96_bf16_paged_softcap_sm80_cu_21e1f8cb_37494cuda3std3__419piecewise_constructE - _ZN79_INTERNAL_b10f9c58_43_flash_fwd_hdim96_bf16_paged_softcap_sm80_cu_21e1f8cb_37494cuda3std3__45__cpo3endE)
_ZN79_INTERNAL_b10f9c58_43_flash_fwd_hdim96_bf16_paged_softcap_sm80_cu_21e1f8cb_37494cuda3std3__45__cpo3endE:
	.zero		1
	.type		_ZN79_INTERNAL_b10f9c58_43_flash_fwd_hdim96_bf16_paged_softcap_sm80_cu_21e1f8cb_37494cuda3std3__419piecewise_constructE,@object
	.size		_ZN79_INTERNAL_b10f9c58_43_flash_fwd_hdim96_bf16_paged_softcap_sm80_cu_21e1f8cb_37494cuda3std3__419piecewise_constructE,(_ZN79_INTERNAL_b10f9c58_43_flash_fwd_hdim96_bf16_paged_softcap_sm80_cu_21e1f8cb_37494cuda3std3__45__cpo4cendE - _ZN79_INTERNAL_b10f9c58_43_flash_fwd_hdim96_bf16_paged_softcap_sm80_cu_21e1f8cb_37494cuda3std3__419piecewise_constructE)
_ZN79_INTERNAL_b10f9c58_43_flash_fwd_hdim96_bf16_paged_softcap_sm80_cu_21e1f8cb_37494cuda3std3__419piecewise_constructE:
	.zero		1
	.type		_ZN79_INTERNAL_b10f9c58_43_flash_fwd_hdim96_bf16_paged_softcap_sm80_cu_21e1f8cb_37494cuda3std3__45__cpo4cendE,@object
	.size		_ZN79_INTERNAL_b10f9c58_43_flash_fwd_hdim96_bf16_paged_softcap_sm80_cu_21e1f8cb_37494cuda3std3__45__cpo4cendE,(_ZN79_INTERNAL_b10f9c58_43_flash_fwd_hdim96_bf16_paged_softcap_sm80_cu_21e1f8cb_37494cuda3std6ranges3__45__cpo4swapE - _ZN79_INTERNAL_b10f9c58_43_flash_fwd_hdim96_bf16_paged_softcap_sm80_cu_21e1f8cb_37494cuda3std3__45__cpo4cendE)
_ZN79_INTERNAL_b10f9c58_43_flash_fwd_hdim96_bf16_paged_softcap_sm80_cu_21e1f8cb_37494cuda3std3__45__cpo4cendE:
	.zero		1
	.type		_ZN79_INTERNAL_b10f9c58_43_flash_fwd_hdim96_bf16_paged_softcap_sm80_cu_21e1f8cb_37494cuda3std6ranges3__45__cpo4swapE,@object
	.size		_ZN79_INTERNAL_b10f9c58_43_flash_fwd_hdim96_bf16_paged_softcap_sm80_cu_21e1f8cb_37494cuda3std6ranges3__45__cpo4swapE,(.L_7 - _ZN79_INTERNAL_b10f9c58_43_flash_fwd_hdim96_bf16_paged_softcap_sm80_cu_21e1f8cb_37494cuda3std6ranges3__45__cpo4swapE)
_ZN79_INTERNAL_b10f9c58_43_flash_fwd_hdim96_bf16_paged_softcap_sm80_cu_21e1f8cb_37494cuda3std6ranges3__45__cpo4swapE:
	.zero		1
.L_7:


//--------------------- .nv.constant0._ZN7cutlass13device_kernelIN5flash19enable_sm80_to_sm89INS1_16FlashAttnFwdSm80INS1_25CollectiveMainloopFwdSm80ILi4ELi1ELb0EN4cute5tupleIJNS5_1CILi128EEENS7_ILi64EEENS7_ILi96EEEEEELi96ENS_10bfloat16_tEfNS_4arch4Sm80ELb0ELb0ELb1ELb0ELb1ELb0ELb1ELb0EEENS1_21CollectiveEpilogueFwdINS6_IJS8_SA_S9_EEENS6_IJNS7_ILi1EEESI_SI_EEESC_SE_Li128ELb0ELb1ELb0ELb0EEENS1_19SingleTileSchedulerILb0ELb0ELb1ELi128EEEEEEEEEvNT_6ParamsE --------------------------
	.section	.nv.constant0._ZN7cutlass13device_kernelIN5flash19enable_sm80_to_sm89INS1_16FlashAttnFwdSm80INS1_25CollectiveMainloopFwdSm80ILi4ELi1ELb0EN4cute5tupleIJNS5_1CILi128EEENS7_ILi64EEENS7_ILi96EEEEEELi96ENS_10bfloat16_tEfNS_4arch4Sm80ELb0ELb0ELb1ELb0ELb1ELb0ELb1ELb0EEENS1_21CollectiveEpilogueFwdINS6_IJS8_SA_S9_EEENS6_IJNS7_ILi1EEESI_SI_EEESC_SE_Li128ELb0ELb1ELb0ELb0EEENS1_19SingleTileSchedulerILb0ELb0ELb1ELi128EEEEEEEEEvNT_6ParamsE,"a",@progbits
	.sectionflags	@""
	.align	4
.nv.constant0._ZN7cutlass13device_kernelIN5flash19enable_sm80_to_sm89INS1_16FlashAttnFwdSm80INS1_25CollectiveMainloopFwdSm80ILi4ELi1ELb0EN4cute5tupleIJNS5_1CILi128EEENS7_ILi64EEENS7_ILi96EEEEEELi96ENS_10bfloat16_tEfNS_4arch4Sm80ELb0ELb0ELb1ELb0ELb1ELb0ELb1ELb0EEENS1_21CollectiveEpilogueFwdINS6_IJS8_SA_S9_EEENS6_IJNS7_ILi1EEESI_SI_EEESC_SE_Li128ELb0ELb1ELb0ELb0EEENS1_19SingleTileSchedulerILb0ELb0ELb1ELi128EEEEEEEEEvNT_6ParamsE:
	.zero		1944


//--------------------- .nv.constant0._ZN7cutlass13device_kernelIN5flash19enable_sm80_to_sm89INS1_16FlashAttnFwdSm80INS1_25CollectiveMainloopFwdSm80ILi4ELi1ELb0EN4cute5tupleIJNS5_1CILi128EEENS7_ILi64EEENS7_ILi96EEEEEELi96ENS_10bfloat16_tEfNS_4arch4Sm80ELb0ELb0ELb1ELb1ELb1ELb0ELb1ELb0EEENS1_21CollectiveEpilogueFwdINS6_IJS8_SA_S9_EEENS6_IJNS7_ILi1EEESI_SI_EEESC_SE_Li128ELb1ELb1ELb0ELb0EEENS1_19SingleTileSchedulerILb1ELb0ELb1ELi128EEEEEEEEEvNT_6ParamsE --------------------------
	.section	.nv.constant0._ZN7cutlass13device_kernelIN5flash19enable_sm80_to_sm89INS1_16FlashAttnFwdSm80INS1_25CollectiveMainloopFwdSm80ILi4ELi1ELb0EN4cute5tupleIJNS5_1CILi128EEENS7_ILi64EEENS7_ILi96EEEEEELi96ENS_10bfloat16_tEfNS_4arch4Sm80ELb0ELb0ELb1ELb1ELb1ELb0ELb1ELb0EEENS1_21CollectiveEpilogueFwdINS6_IJS8_SA_S9_EEENS6_IJNS7_ILi1EEESI_SI_EEESC_SE_Li128ELb1ELb1ELb0ELb0EEENS1_19SingleTileSchedulerILb1ELb0ELb1ELi128EEEEEEEEEvNT_6ParamsE,"a",@progbits
	.sectionflags	@""
	.align	4
.nv.constant0._ZN7cutlass13device_kernelIN5flash19enable_sm80_to_sm89INS1_16FlashAttnFwdSm80INS1_25CollectiveMainloopFwdSm80ILi4ELi1ELb0EN4cute5tupleIJNS5_1CILi128EEENS7_ILi64EEENS7_ILi96EEEEEELi96ENS_10bfloat16_tEfNS_4arch4Sm80ELb0ELb0ELb1ELb1ELb1ELb0ELb1ELb0EEENS1_21CollectiveEpilogueFwdINS6_IJS8_SA_S9_EEENS6_IJNS7_ILi1EEESI_SI_EEESC_SE_Li128ELb1ELb1ELb0ELb0EEENS1_19SingleTileSchedulerILb1ELb0ELb1ELi128EEEEEEEEEvNT_6ParamsE:
	.zero		1944


//--------------------- .nv.constant0._ZN7cutlass13device_kernelIN5flash19enable_sm80_to_sm89INS1_16FlashAttnFwdSm80INS1_25CollectiveMainloopFwdSm80ILi4ELi1ELb0EN4cute5tupleIJNS5_1CILi128EEENS7_ILi64EEENS7_ILi96EEEEEELi96ENS_10bfloat16_tEfNS_4arch4Sm80ELb0ELb0ELb1ELb1ELb1ELb1ELb1ELb0EEENS1_21CollectiveEpilogueFwdINS6_IJS8_SA_S9_EEENS6_IJNS7_ILi1EEESI_SI_EEESC_SE_Li128ELb1ELb1ELb0ELb0EEENS1_19SingleTileSchedulerILb1ELb0ELb1ELi128EEEEEEEEEvNT_6ParamsE --------------------------
	.section	.nv.constant0._ZN7cutlass13device_kernelIN5flash19enable_sm80_to_sm89INS1_16FlashAttnFwdSm80INS1_25CollectiveMainloopFwdSm80ILi4ELi1ELb0EN4cute5tupleIJNS5_1CILi128EEENS7_ILi64EEENS7_ILi96EEEEEELi96ENS_10bfloat16_tEfNS_4arch4Sm80ELb0ELb0ELb1ELb1ELb1ELb1ELb1ELb0EEENS1_21CollectiveEpilogueFwdINS6_IJS8_SA_S9_EEENS6_IJNS7_ILi1EEESI_SI_EEESC_SE_Li128ELb1ELb1ELb0ELb0EEENS1_19SingleTileSchedulerILb1ELb0ELb1ELi128EEEEEEEEEvNT_6ParamsE,"a",@progbits
	.sectionflags	@""
	.align	4
.nv.constant0._ZN7cutlass13device_kernelIN5flash19enable_sm80_to_sm89INS1_16FlashAttnFwdSm80INS1_25CollectiveMainloopFwdSm80ILi4ELi1ELb0EN4cute5tupleIJNS5_1CILi128EEENS7_ILi64EEENS7_ILi96EEEEEELi96ENS_10bfloat16_tEfNS_4arch4Sm80ELb0ELb0ELb1ELb1ELb1ELb1ELb1ELb0EEENS1_21CollectiveEpilogueFwdINS6_IJS8_SA_S9_EEENS6_IJNS7_ILi1EEESI_SI_EEESC_SE_Li128ELb1ELb1ELb0ELb0EEENS1_19SingleTileSchedulerILb1ELb0ELb1ELi128EEEEEEEEEvNT_6ParamsE:
	.zero		1944


//--------------------- .nv.constant0._ZN7cutlass13device_kernelIN5flash19enable_sm80_to_sm89INS1_16FlashAttnFwdSm80INS1_25CollectiveMainloopFwdSm80ILi4ELi1ELb0EN4cute5tupleIJNS5_1CILi128EEENS7_ILi48EEENS7_ILi96EEEEEELi96ENS_10bfloat16_tEfNS_4arch4Sm80ELb0ELb1ELb1ELb0ELb1ELb0ELb1ELb0EEENS1_21CollectiveEpilogueFwdINS6_IJS8_SA_S9_EEENS6_IJNS7_ILi1EEESI_SI_EEESC_SE_Li128ELb0ELb1ELb0ELb0EEENS1_19SingleTileSchedulerILb0ELb0ELb1ELi128EEEEEEEEEvNT_6ParamsE --------------------------
	.section	.nv.constant0._ZN7cutlass13device_kernelIN5flash19enable_sm80_to_sm89INS1_16FlashAttnFwdSm80INS1_25CollectiveMainloopFwdSm80ILi4ELi1ELb0EN4cute5tupleIJNS5_1CILi128EEENS7_ILi48EEENS7_ILi96EEEEEELi96ENS_10bfloat16_tEfNS_4arch4Sm80ELb0ELb1ELb1ELb0ELb1ELb0ELb1ELb0EEENS1_21CollectiveEpilogueFwdINS6_IJS8_SA_S9_EEENS6_IJNS7_ILi1EEESI_SI_EEESC_SE_Li128ELb0ELb1ELb0ELb0EEENS1_19SingleTileSchedulerILb0ELb0ELb1ELi128EEEEEEEEEvNT_6ParamsE,"a",@progbits
	.sectionflags	@""
	.align	4
.nv.constant0._ZN7cutlass13device_kernelIN5flash19enable_sm80_to_sm89INS1_16FlashAttnFwdSm80INS1_25CollectiveMainloopFwdSm80ILi4ELi1ELb0EN4cute5tupleIJNS5_1CILi128EEENS7_ILi48EEENS7_ILi96EEEEEELi96ENS_10bfloat16_tEfNS_4arch4Sm80ELb0ELb1ELb1ELb0ELb1ELb0ELb1ELb0EEENS1_21CollectiveEpilogueFwdINS6_IJS8_SA_S9_EEENS6_IJNS7_ILi1EEESI_SI_EEESC_SE_Li128ELb0ELb1ELb0ELb0EEENS1_19SingleTileSchedulerILb0ELb0ELb1ELi128EEEEEEEEEvNT_6ParamsE:
	.zero		1944


//--------------------- .nv.constant0._ZN7cutlass13device_kernelIN5flash19enable_sm80_to_sm89INS1_16FlashAttnFwdSm80INS1_25CollectiveMainloopFwdSm80ILi4ELi1ELb0EN4cute5tupleIJNS5_1CILi128EEENS7_ILi48EEENS7_ILi96EEEEEELi96ENS_10bfloat16_tEfNS_4arch4Sm80ELb0ELb1ELb1ELb1ELb1ELb0ELb1ELb0EEENS1_21CollectiveEpilogueFwdINS6_IJS8_SA_S9_EEENS6_IJNS7_ILi1EEESI_SI_EEESC_SE_Li128ELb1ELb1ELb0ELb0EEENS1_19SingleTileSchedulerILb1ELb0ELb1ELi128EEEEEEEEEvNT_6ParamsE --------------------------
	.section	.nv.constant0._ZN7cutlass13device_kernelIN5flash19enable_sm80_to_sm89INS1_16FlashAttnFwdSm80INS1_25CollectiveMainloopFwdSm80ILi4ELi1ELb0EN4cute5tupleIJNS5_1CILi128EEENS7_ILi48EEENS7_ILi96EEEEEELi96ENS_10bfloat16_tEfNS_4arch4Sm80ELb0ELb1ELb1ELb1ELb1ELb0ELb1ELb0EEENS1_21CollectiveEpilogueFwdINS6_IJS8_SA_S9_EEENS6_IJNS7_ILi1EEESI_SI_EEESC_SE_Li128ELb1ELb1ELb0ELb0EEENS1_19SingleTileSchedulerILb1ELb0ELb1ELi128EEEEEEEEEvNT_6ParamsE,"a",@progbits
	.sectionflags	@""
	.align	4
.nv.constant0._ZN7cutlass13device_kernelIN5flash19enable_sm80_to_sm89INS1_16FlashAttnFwdSm80INS1_25CollectiveMainloopFwdSm80ILi4ELi1ELb0EN4cute5tupleIJNS5_1CILi128EEENS7_ILi48EEENS7_ILi96EEEEEELi96ENS_10bfloat16_tEfNS_4arch4Sm80ELb0ELb1ELb1ELb1ELb1ELb0ELb1ELb0EEENS1_21CollectiveEpilogueFwdINS6_IJS8_SA_S9_EEENS6_IJNS7_ILi1EEESI_SI_EEESC_SE_Li128ELb1ELb1ELb0ELb0EEENS1_19SingleTileSchedulerILb1ELb0ELb1ELi128EEEEEEEEEvNT_6ParamsE:
	.zero		1944


//--------------------- .nv.constant0._ZN7cutlass13device_kernelIN5flash19enable_sm80_to_sm89INS1_16FlashAttnFwdSm80INS1_25CollectiveMainloopFwdSm80ILi4ELi1ELb0EN4cute5tupleIJNS5_1CILi128EEENS7_ILi48EEENS7_ILi96EEEEEELi96ENS_10bfloat16_tEfNS_4arch4Sm80ELb0ELb1ELb1ELb1ELb1ELb1ELb1ELb0EEENS1_21CollectiveEpilogueFwdINS6_IJS8_SA_S9_EEENS6_IJNS7_ILi1EEESI_SI_EEESC_SE_Li128ELb1ELb1ELb0ELb0EEENS1_19SingleTileSchedulerILb1ELb0ELb1ELi128EEEEEEEEEvNT_6ParamsE --------------------------
	.section	.nv.constant0._ZN7cutlass13device_kernelIN5flash19enable_sm80_to_sm89INS1_16FlashAttnFwdSm80INS1_25CollectiveMainloopFwdSm80ILi4ELi1ELb0EN4cute5tupleIJNS5_1CILi128EEENS7_ILi48EEENS7_ILi96EEEEEELi96ENS_10bfloat16_tEfNS_4arch4Sm80ELb0ELb1ELb1ELb1ELb1ELb1ELb1ELb0EEENS1_21CollectiveEpilogueFwdINS6_IJS8_SA_S9_EEENS6_IJNS7_ILi1EEESI_SI_EEESC_SE_Li128ELb1ELb1ELb0ELb0EEENS1_19SingleTileSchedulerILb1ELb0ELb1ELi128EEEEEEEEEvNT_6ParamsE,"a",@progbits
	.sectionflags	@""
	.align	4
.nv.constant0._ZN7cutlass13device_kernelIN5flash19enable_sm80_to_sm89INS1_16FlashAttnFwdSm80INS1_25CollectiveMainloopFwdSm80ILi4ELi1ELb0EN4cute5tupleIJNS5_1CILi128EEENS7_ILi48EEENS7_ILi96EEEEEELi96ENS_10bfloat16_tEfNS_4arch4Sm80ELb0ELb1ELb1ELb1ELb1ELb1ELb1ELb0EEENS1_21CollectiveEpilogueFwdINS6_IJS8_SA_S9_EEENS6_IJNS7_ILi1EEESI_SI_EEESC_SE_Li128ELb1ELb1ELb0ELb0EEENS1_19SingleTileSchedulerILb1ELb0ELb1ELi128EEEEEEEEEvNT_6ParamsE:
	.zero		1944


//--------------------- .nv.constant0._ZN7cutlass13device_kernelIN5flash19enable_sm80_to_sm89INS1_16FlashAttnFwdSm80INS1_25CollectiveMainloopFwdSm80ILi4ELi1ELb0EN4cute5tupleIJNS5_1CILi128EEENS7_ILi64EEENS7_ILi96EEEEEELi96ENS_10bfloat16_tEfNS_4arch4Sm80ELb1ELb0ELb1ELb0ELb1ELb0ELb1ELb0EEENS1_21CollectiveEpilogueFwdINS6_IJS8_SA_S9_EEENS6_IJNS7_ILi1EEESI_SI_EEESC_SE_Li128ELb0ELb1ELb0ELb0EEENS1_30DynamicPersistentTileSchedulerILi128ELi128ELb0ELb1ELb0EEEEEEEEEvNT_6ParamsE --------------------------
	.section	.nv.constant0._ZN7cutlass13device_kernelIN5flash19enable_sm80_to_sm89INS1_16FlashAttnFwdSm80INS1_25CollectiveMainloopFwdSm80ILi4ELi1ELb0EN4cute5tupleIJNS5_1CILi128EEENS7_ILi64EEENS7_ILi96EEEEEELi96ENS_10bfloat16_tEfNS_4arch4Sm80ELb1ELb0ELb1ELb0ELb1ELb0ELb1ELb0EEENS1_21CollectiveEpilogueFwdINS6_IJS8_SA_S9_EEENS6_IJNS7_ILi1EEESI_SI_EEESC_SE_Li128ELb0ELb1ELb0ELb0EEENS1_30DynamicPersistentTileSchedulerILi128ELi128ELb0ELb1ELb0EEEEEEEEEvNT_6ParamsE,"a",@progbits
	.sectionflags	@""
	.align	4
.nv.constant0._ZN7cutlass13device_kernelIN5flash19enable_sm80_to_sm89INS1_16FlashAttnFwdSm80INS1_25CollectiveMainloopFwdSm80ILi4ELi1ELb0EN4cute5tupleIJNS5_1CILi128EEENS7_ILi64EEENS7_ILi96EEEEEELi96ENS_10bfloat16_tEfNS_4arch4Sm80ELb1ELb0ELb1ELb0ELb1ELb0ELb1ELb0EEENS1_21CollectiveEpilogueFwdINS6_IJS8_SA_S9_EEENS6_IJNS7_ILi1EEESI_SI_EEESC_SE_Li128ELb0ELb1ELb0ELb0EEENS1_30DynamicPersistentTileSchedulerILi128ELi128ELb0ELb1ELb0EEEEEEEEEvNT_6ParamsE:
	.zero		1960


//--------------------- .nv.constant0._ZN7cutlass13device_kernelIN5flash19enable_sm80_to_sm89INS1_16FlashAttnFwdSm80INS1_25CollectiveMainloopFwdSm80ILi4ELi1ELb0EN4cute5tupleIJNS5_1CILi128EEENS7_ILi64EEENS7_ILi96EEEEEELi96ENS_10bfloat16_tEfNS_4arch4Sm80ELb1ELb0ELb1ELb1ELb1ELb0ELb1ELb0EEENS1_21CollectiveEpilogueFwdINS6_IJS8_SA_S9_EEENS6_IJNS7_ILi1EEESI_SI_EEESC_SE_Li128ELb1ELb1ELb0ELb0EEENS1_19SingleTileSchedulerILb1ELb0ELb1ELi128EEEEEEEEEvNT_6ParamsE --------------------------
	.section	.nv.constant0._ZN7cutlass13device_kernelIN5flash19enable_sm80_to_sm89INS1_16FlashAttnFwdSm80INS1_25CollectiveMainloopFwdSm80ILi4ELi1ELb0EN4cute5tupleIJNS5_1CILi128EEENS7_ILi64EEENS7_ILi96EEEEEELi96ENS_10bfloat16_tEfNS_4arch4Sm80ELb1ELb0ELb1ELb1ELb1ELb0ELb1ELb0EEENS1_21CollectiveEpilogueFwdINS6_IJS8_SA_S9_EEENS6_IJNS7_ILi1EEESI_SI_EEESC_SE_Li128ELb1ELb1ELb0ELb0EEENS1_19SingleTileSchedulerILb1ELb0ELb1ELi128EEEEEEEEEvNT_6ParamsE,"a",@progbits
	.sectionflags	@""
	.align	4
.nv.constant0._ZN7cutlass13device_kernelIN5flash19enable_sm80_to_sm89INS1_16FlashAttnFwdSm80INS1_25CollectiveMainloopFwdSm80ILi4ELi1ELb0EN4cute5tupleIJNS5_1CILi128EEENS7_ILi64EEENS7_ILi96EEEEEELi96ENS_10bfloat16_tEfNS_4arch4Sm80ELb1ELb0ELb1ELb1ELb1ELb0ELb1ELb0EEENS1_21CollectiveEpilogueFwdINS6_IJS8_SA_S9_EEENS6_IJNS7_ILi1EEESI_SI_EEESC_SE_Li128ELb1ELb1ELb0ELb0EEENS1_19SingleTileSchedulerILb1ELb0ELb1ELi128EEEEEEEEEvNT_6ParamsE:
	.zero		1944


//--------------------- .nv.constant0._ZN7cutlass13device_kernelIN5flash19enable_sm80_to_sm89INS1_16FlashAttnFwdSm80INS1_25CollectiveMainloopFwdSm80ILi4ELi1ELb0EN4cute5tupleIJNS5_1CILi128EEENS7_ILi64EEENS7_ILi96EEEEEELi96ENS_10bfloat16_tEfNS_4arch4Sm80ELb1ELb0ELb1ELb1ELb1ELb1ELb1ELb0EEENS1_21CollectiveEpilogueFwdINS6_IJS8_SA_S9_EEENS6_IJNS7_ILi1EEESI_SI_EEESC_SE_Li128ELb1ELb1ELb0ELb0EEENS1_19SingleTileSchedulerILb1ELb0ELb1ELi128EEEEEEEEEvNT_6ParamsE --------------------------
	.section	.nv.constant0._ZN7cutlass13device_kernelIN5flash19enable_sm80_to_sm89INS1_16FlashAttnFwdSm80INS1_25CollectiveMainloopFwdSm80ILi4ELi1ELb0EN4cute5tupleIJNS5_1CILi128EEENS7_ILi64EEENS7_ILi96EEEEEELi96ENS_10bfloat16_tEfNS_4arch4Sm80ELb1ELb0ELb1ELb1ELb1ELb1ELb1ELb0EEENS1_21CollectiveEpilogueFwdINS6_IJS8_SA_S9_EEENS6_IJNS7_ILi1EEESI_SI_EEESC_SE_Li128ELb1ELb1ELb0ELb0EEENS1_19SingleTileSchedulerILb1ELb0ELb1ELi128EEEEEEEEEvNT_6ParamsE,"a",@progbits
	.sectionflags	@""
	.align	4
.nv.constant0._ZN7cutlass13device_kernelIN5flash19enable_sm80_to_sm89INS1_16FlashAttnFwdSm80INS1_25CollectiveMainloopFwdSm80ILi4ELi1ELb0EN4cute5tupleIJNS5_1CILi128EEENS7_ILi64EEENS7_ILi96EEEEEELi96ENS_10bfloat16_tEfNS_4arch4Sm80ELb1ELb0ELb1ELb1ELb1ELb1ELb1ELb0EEENS1_21CollectiveEpilogueFwdINS6_IJS8_SA_S9_EEENS6_IJNS7_ILi1EEESI_SI_EEESC_SE_Li128ELb1ELb1ELb0ELb0EEENS1_19SingleTileSchedulerILb1ELb0ELb1ELi128EEEEEEEEEvNT_6ParamsE:
	.zero		1944


//--------------------- SYMBOLS --------------------------

	.type		.nv.reservedSmem.offset0,@object
	.size		.nv.reservedSmem.offset0,0x4
